//
// Generated by NVIDIA NVVM Compiler
//
// Compiler Build ID: CL-36424714
// Cuda compilation tools, release 13.0, V13.0.88
// Based on NVVM 20.0.0
//

.version 9.0
.target sm_100
.address_size 64

	// .globl	_Z8B_kernelPdS_S_di

.visible .entry _Z8B_kernelPdS_S_di(
	.param .u64 .ptr .align 1 _Z8B_kernelPdS_S_di_param_0,
	.param .u64 .ptr .align 1 _Z8B_kernelPdS_S_di_param_1,
	.param .u64 .ptr .align 1 _Z8B_kernelPdS_S_di_param_2,
	.param .f64 _Z8B_kernelPdS_S_di_param_3,
	.param .u32 _Z8B_kernelPdS_S_di_param_4
)
{
	.reg .pred 	%p<8>;
	.reg .b32 	%r<25>;
	.reg .b64 	%rd<60>;
	.reg .b64 	%fd<146>;

	ld.param.u64 	%rd17, [_Z8B_kernelPdS_S_di_param_1];
	ld.param.s32 	%rd3, [_Z8B_kernelPdS_S_di_param_4];
	cvta.to.global.u64 	%rd1, %rd17;
	mov.u32 	%r1, %ctaid.x;
	add.s32 	%r11, %r1, 1;
	cvt.u64.u32 	%rd57, %r11;
	add.s64 	%rd19, %rd57, 1;
	setp.ge.u64 	%p1, %rd19, %rd3;
	@%p1 bra 	$L__BB0_3;
	mul.wide.u32 	%rd20, %r1, 24;
	add.s64 	%rd21, %rd1, %rd20;
	ld.global.f64 	%fd142, [%rd21+24];
	ld.global.f64 	%fd141, [%rd21+32];
	ld.global.f64 	%fd140, [%rd21+40];
	mov.b32 	%r22, 1;
	cvt.u32.u64 	%r13, %rd57;
$L__BB0_2:
	ld.param.f64 	%fd137, [_Z8B_kernelPdS_S_di_param_3];
	ld.param.u64 	%rd55, [_Z8B_kernelPdS_S_di_param_2];
	ld.param.u64 	%rd52, [_Z8B_kernelPdS_S_di_param_1];
	ld.param.u64 	%rd49, [_Z8B_kernelPdS_S_di_param_0];
	cvta.to.global.u64 	%rd22, %rd49;
	add.s64 	%rd24, %rd22, %rd20;
	ld.global.f64 	%fd20, [%rd24+24];
	mad.lo.s64 	%rd25, %rd57, 24, %rd22;
	ld.global.f64 	%fd21, [%rd25+24];
	sub.f64 	%fd22, %fd20, %fd21;
	ld.global.f64 	%fd23, [%rd24+32];
	ld.global.f64 	%fd24, [%rd25+32];
	sub.f64 	%fd25, %fd23, %fd24;
	ld.global.f64 	%fd26, [%rd24+40];
	ld.global.f64 	%fd27, [%rd25+40];
	sub.f64 	%fd28, %fd26, %fd27;
	mul.f64 	%fd29, %fd25, %fd25;
	fma.rn.f64 	%fd30, %fd22, %fd22, %fd29;
	fma.rn.f64 	%fd31, %fd28, %fd28, %fd30;
	mul.f64 	%fd32, %fd31, %fd31;
	mul.f64 	%fd33, %fd31, %fd32;
	sqrt.rn.f64 	%fd34, %fd33;
	add.s32 	%r14, %r1, %r22;
	cvta.to.global.u64 	%rd26, %rd55;
	mul.wide.u32 	%rd27, %r14, 8;
	add.s64 	%rd28, %rd26, %rd27;
	ld.global.f64 	%fd35, [%rd28+8];
	div.rn.f64 	%fd36, %fd35, %fd34;
	mul.f64 	%fd37, %fd22, %fd36;
	mul.f64 	%fd38, %fd137, %fd37;
	sub.f64 	%fd142, %fd142, %fd38;
	cvta.to.global.u64 	%rd29, %rd52;
	add.s64 	%rd30, %rd29, %rd20;
	st.global.f64 	[%rd30+24], %fd142;
	ld.global.f64 	%fd39, [%rd28+8];
	div.rn.f64 	%fd40, %fd39, %fd34;
	mul.f64 	%fd41, %fd25, %fd40;
	mul.f64 	%fd42, %fd137, %fd41;
	sub.f64 	%fd141, %fd141, %fd42;
	st.global.f64 	[%rd30+32], %fd141;
	ld.global.f64 	%fd43, [%rd28+8];
	div.rn.f64 	%fd44, %fd43, %fd34;
	mul.f64 	%fd45, %fd28, %fd44;
	mul.f64 	%fd46, %fd137, %fd45;
	sub.f64 	%fd140, %fd140, %fd46;
	st.global.f64 	[%rd30+40], %fd140;
	add.s32 	%r6, %r22, 1;
	add.s32 	%r15, %r13, %r22;
	cvt.u64.u32 	%rd57, %r15;
	add.s64 	%rd31, %rd57, 1;
	setp.lt.u64 	%p2, %rd31, %rd3;
	mov.u32 	%r22, %r6;
	@%p2 bra 	$L__BB0_2;
$L__BB0_3:
	setp.eq.s32 	%p3, %r1, 0;
	@%p3 bra 	$L__BB0_9;
	ld.param.u64 	%rd56, [_Z8B_kernelPdS_S_di_param_2];
	ld.param.u64 	%rd53, [_Z8B_kernelPdS_S_di_param_1];
	ld.param.u64 	%rd50, [_Z8B_kernelPdS_S_di_param_0];
	cvta.to.global.u64 	%rd4, %rd56;
	cvta.to.global.u64 	%rd5, %rd50;
	mul.wide.u32 	%rd32, %r1, 24;
	add.s64 	%rd6, %rd5, %rd32;
	cvta.to.global.u64 	%rd33, %rd53;
	add.s64 	%rd7, %rd33, %rd32;
	and.b32  	%r16, %r1, 1;
	setp.eq.b32 	%p4, %r16, 1;
	not.pred 	%p5, %p4;
	mov.u32 	%r24, %r1;
	@%p5 bra 	$L__BB0_6;
	ld.param.f64 	%fd138, [_Z8B_kernelPdS_S_di_param_3];
	ld.global.f64 	%fd47, [%rd6+24];
	mul.lo.s32 	%r17, %r1, 3;
	mul.wide.u32 	%rd34, %r17, 8;
	add.s64 	%rd35, %rd5, %rd34;
	ld.global.f64 	%fd48, [%rd35];
	sub.f64 	%fd49, %fd47, %fd48;
	ld.global.f64 	%fd50, [%rd6+32];
	ld.global.f64 	%fd51, [%rd35+8];
	sub.f64 	%fd52, %fd50, %fd51;
	ld.global.f64 	%fd53, [%rd6+40];
	ld.global.f64 	%fd54, [%rd35+16];
	sub.f64 	%fd55, %fd53, %fd54;
	mul.f64 	%fd56, %fd52, %fd52;
	fma.rn.f64 	%fd57, %fd49, %fd49, %fd56;
	fma.rn.f64 	%fd58, %fd55, %fd55, %fd57;
	mul.f64 	%fd59, %fd58, %fd58;
	mul.f64 	%fd60, %fd58, %fd59;
	sqrt.rn.f64 	%fd61, %fd60;
	mul.wide.u32 	%rd36, %r1, 8;
	add.s64 	%rd37, %rd4, %rd36;
	ld.global.f64 	%fd62, [%rd37];
	div.rn.f64 	%fd63, %fd62, %fd61;
	mul.f64 	%fd64, %fd49, %fd63;
	mul.f64 	%fd65, %fd138, %fd64;
	ld.global.f64 	%fd66, [%rd7+24];
	sub.f64 	%fd67, %fd66, %fd65;
	st.global.f64 	[%rd7+24], %fd67;
	ld.global.f64 	%fd68, [%rd37];
	div.rn.f64 	%fd69, %fd68, %fd61;
	mul.f64 	%fd70, %fd52, %fd69;
	mul.f64 	%fd71, %fd138, %fd70;
	ld.global.f64 	%fd72, [%rd7+32];
	sub.f64 	%fd73, %fd72, %fd71;
	st.global.f64 	[%rd7+32], %fd73;
	ld.global.f64 	%fd74, [%rd37];
	div.rn.f64 	%fd75, %fd74, %fd61;
	mul.f64 	%fd76, %fd55, %fd75;
	mul.f64 	%fd77, %fd138, %fd76;
	ld.global.f64 	%fd78, [%rd7+40];
	sub.f64 	%fd79, %fd78, %fd77;
	st.global.f64 	[%rd7+40], %fd79;
	add.s32 	%r24, %r1, -1;
$L__BB0_6:
	setp.eq.s32 	%p6, %r1, 1;
	@%p6 bra 	$L__BB0_9;
	ld.global.f64 	%fd145, [%rd7+24];
	ld.global.f64 	%fd144, [%rd7+32];
	ld.global.f64 	%fd143, [%rd7+40];
	add.s32 	%r18, %r24, -1;
	mul.wide.u32 	%rd38, %r18, 8;
	add.s64 	%rd59, %rd4, %rd38;
	mul.wide.u32 	%rd39, %r24, 8;
	add.s64 	%rd58, %rd4, %rd39;
	mul.lo.s32 	%r23, %r24, 3;
	mov.u32 	%r19, %ctaid.x;
	mul.wide.u32 	%rd41, %r19, 24;
$L__BB0_8:
	ld.param.f64 	%fd139, [_Z8B_kernelPdS_S_di_param_3];
	ld.param.u64 	%rd54, [_Z8B_kernelPdS_S_di_param_1];
	ld.param.u64 	%rd51, [_Z8B_kernelPdS_S_di_param_0];
	cvta.to.global.u64 	%rd40, %rd51;
	add.s64 	%rd42, %rd40, %rd41;
	ld.global.f64 	%fd80, [%rd42+24];
	add.s32 	%r20, %r23, -3;
	mul.wide.u32 	%rd43, %r23, 8;
	add.s64 	%rd44, %rd40, %rd43;
	ld.global.f64 	%fd81, [%rd44];
	sub.f64 	%fd82, %fd80, %fd81;
	ld.global.f64 	%fd83, [%rd42+32];
	ld.global.f64 	%fd84, [%rd44+8];
	sub.f64 	%fd85, %fd83, %fd84;
	ld.global.f64 	%fd86, [%rd42+40];
	ld.global.f64 	%fd87, [%rd44+16];
	sub.f64 	%fd88, %fd86, %fd87;
	mul.f64 	%fd89, %fd85, %fd85;
	fma.rn.f64 	%fd90, %fd82, %fd82, %fd89;
	fma.rn.f64 	%fd91, %fd88, %fd88, %fd90;
	mul.f64 	%fd92, %fd91, %fd91;
	mul.f64 	%fd93, %fd91, %fd92;
	sqrt.rn.f64 	%fd94, %fd93;
	ld.global.f64 	%fd95, [%rd58];
	div.rn.f64 	%fd96, %fd95, %fd94;
	mul.f64 	%fd97, %fd82, %fd96;
	mul.f64 	%fd98, %fd139, %fd97;
	sub.f64 	%fd99, %fd145, %fd98;
	cvta.to.global.u64 	%rd45, %rd54;
	add.s64 	%rd46, %rd45, %rd41;
	st.global.f64 	[%rd46+24], %fd99;
	ld.global.f64 	%fd100, [%rd58];
	div.rn.f64 	%fd101, %fd100, %fd94;
	mul.f64 	%fd102, %fd85, %fd101;
	mul.f64 	%fd103, %fd139, %fd102;
	sub.f64 	%fd104, %fd144, %fd103;
	st.global.f64 	[%rd46+32], %fd104;
	ld.global.f64 	%fd105, [%rd58];
	div.rn.f64 	%fd106, %fd105, %fd94;
	mul.f64 	%fd107, %fd88, %fd106;
	mul.f64 	%fd108, %fd139, %fd107;
	sub.f64 	%fd109, %fd143, %fd108;
	st.global.f64 	[%rd46+40], %fd109;
	ld.global.f64 	%fd110, [%rd42+24];
	mul.wide.u32 	%rd47, %r20, 8;
	add.s64 	%rd48, %rd40, %rd47;
	ld.global.f64 	%fd111, [%rd48];
	sub.f64 	%fd112, %fd110, %fd111;
	ld.global.f64 	%fd113, [%rd42+32];
	ld.global.f64 	%fd114, [%rd48+8];
	sub.f64 	%fd115, %fd113, %fd114;
	ld.global.f64 	%fd116, [%rd42+40];
	ld.global.f64 	%fd117, [%rd48+16];
	sub.f64 	%fd118, %fd116, %fd117;
	mul.f64 	%fd119, %fd115, %fd115;
	fma.rn.f64 	%fd120, %fd112, %fd112, %fd119;
	fma.rn.f64 	%fd121, %fd118, %fd118, %fd120;
	mul.f64 	%fd122, %fd121, %fd121;
	mul.f64 	%fd123, %fd121, %fd122;
	sqrt.rn.f64 	%fd124, %fd123;
	ld.global.f64 	%fd125, [%rd59];
	div.rn.f64 	%fd126, %fd125, %fd124;
	mul.f64 	%fd127, %fd112, %fd126;
	mul.f64 	%fd128, %fd139, %fd127;
	sub.f64 	%fd145, %fd99, %fd128;
	st.global.f64 	[%rd46+24], %fd145;
	ld.global.f64 	%fd129, [%rd59];
	div.rn.f64 	%fd130, %fd129, %fd124;
	mul.f64 	%fd131, %fd115, %fd130;
	mul.f64 	%fd132, %fd139, %fd131;
	sub.f64 	%fd144, %fd104, %fd132;
	st.global.f64 	[%rd46+32], %fd144;
	ld.global.f64 	%fd133, [%rd59];
	div.rn.f64 	%fd134, %fd133, %fd124;
	mul.f64 	%fd135, %fd118, %fd134;
	mul.f64 	%fd136, %fd139, %fd135;
	sub.f64 	%fd143, %fd109, %fd136;
	st.global.f64 	[%rd46+40], %fd143;
	add.s32 	%r9, %r24, -2;
	add.s64 	%rd59, %rd59, -16;
	add.s64 	%rd58, %rd58, -16;
	add.s32 	%r23, %r23, -6;
	setp.gt.u32 	%p7, %r24, 2;
	mov.u32 	%r24, %r9;
	@%p7 bra 	$L__BB0_8;
$L__BB0_9:
	ret;

}


// ===== COMPILED SASS (sm_100) =====

	.target	sm_100

	.elftype	@"ET_EXEC"


//--------------------- .note.nv.tkinfo           --------------------------
	.section	.note.nv.tkinfo,"",@"SHT_NOTE"
	.sectionflags	@"SHF_NOTE_NV_TKINFO"
	.tkinfo
        /*0018*/ 	.word	0x00000002
        /*0030*/ 	.string	""
        /*0030*/ 	.string	"ptxas"
        /*0030*/ 	.string	"Cuda compilation tools, release 13.0, V13.0.88"
        /*0030*/ 	.string	"Build cuda_13.0.r13.0/compiler.36424714_0"
        /*0030*/ 	.string	"-arch sm_100 -m 64 "



//--------------------- .note.nv.cuinfo           --------------------------
	.section	.note.nv.cuinfo,"",@"SHT_NOTE"
	.sectionflags	@"SHF_NOTE_NV_CUINFO"
        /*0018*/ 	.short	0x0002
        /*001a*/ 	.short	0x0064
        /*001c*/ 	.short	0x0082
	.zero		2


//--------------------- .nv.info                  --------------------------
	.section	.nv.info,"",@"SHT_CUDA_INFO"
	.align	4


	//----- nvinfo : EIATTR_REGCOUNT
	.align		4
        /*0000*/ 	.byte	0x04, 0x2f
        /*0002*/ 	.short	(.L_1 - .L_0)
	.align		4
.L_0:
        /*0004*/ 	.word	index@(_Z8B_kernelPdS_S_di)
        /*0008*/ 	.word	0x0000002c


	//----- nvinfo : EIATTR_FRAME_SIZE
	.align		4
.L_1:
        /*000c*/ 	.byte	0x04, 0x11
        /*000e*/ 	.short	(.L_3 - .L_2)
	.align		4
.L_2:
        /*0010*/ 	.word	index@($__internal_1_$__cuda_sm20_dsqrt_rn_f64_mediumpath_v1)
        /*0014*/ 	.word	0x00000000


	//----- nvinfo : EIATTR_FRAME_SIZE
	.align		4
.L_3:
        /*0018*/ 	.byte	0x04, 0x11
        /*001a*/ 	.short	(.L_5 - .L_4)
	.align		4
.L_4:
        /*001c*/ 	.word	index@($__internal_0_$__cuda_sm20_div_rn_f64_full)
        /*0020*/ 	.word	0x00000000


	//----- nvinfo : EIATTR_FRAME_SIZE
	.align		4
.L_5:
        /*0024*/ 	.byte	0x04, 0x11
        /*0026*/ 	.short	(.L_7 - .L_6)
	.align		4
.L_6:
        /*0028*/ 	.word	index@(_Z8B_kernelPdS_S_di)
        /*002c*/ 	.word	0x00000000


	//----- nvinfo : EIATTR_MIN_STACK_SIZE
	.align		4
.L_7:
        /*0030*/ 	.byte	0x04, 0x12
        /*0032*/ 	.short	(.L_9 - .L_8)
	.align		4
.L_8:
        /*0034*/ 	.word	index@(_Z8B_kernelPdS_S_di)
        /*0038*/ 	.word	0x00000000
.L_9:


//--------------------- .nv.compat                --------------------------
	.section	.nv.compat,"",@"SHT_CUDA_COMPAT_INFO"
	.align	4
        /*0000*/ 	.byte	0x02, 0x09, 0x00, 0x00, 0x02, 0x02, 0x01, 0x00, 0x02, 0x05, 0x05, 0x00, 0x03, 0x07, 0x01, 0x01
        /*0010*/ 	.byte	0x02, 0x03, 0x00, 0x00, 0x02, 0x06, 0x01, 0x00, 0x04, 0x0b, 0x08, 0x00, 0x01, 0x00, 0x00, 0x00
        /*0020*/ 	.byte	0x00, 0x00, 0x00, 0x00


//--------------------- .nv.info._Z8B_kernelPdS_S_di --------------------------
	.section	.nv.info._Z8B_kernelPdS_S_di,"",@"SHT_CUDA_INFO"
	.sectionflags	@""
	.align	4


	//----- nvinfo : EIATTR_CUDA_API_VERSION
	.align		4
        /*0000*/ 	.byte	0x04, 0x37
        /*0002*/ 	.short	(.L_11 - .L_10)
.L_10:
        /*0004*/ 	.word	0x00000082


	//----- nvinfo : EIATTR_KPARAM_INFO
	.align		4
.L_11:
        /*0008*/ 	.byte	0x04, 0x17
        /*000a*/ 	.short	(.L_13 - .L_12)
.L_12:
        /*000c*/ 	.word	0x00000000
        /*0010*/ 	.short	0x0004
        /*0012*/ 	.short	0x0020
        /*0014*/ 	.byte	0x00, 0xf0, 0x11, 0x00


	//----- nvinfo : EIATTR_KPARAM_INFO
	.align		4
.L_13:
        /*0018*/ 	.byte	0x04, 0x17
        /*001a*/ 	.short	(.L_15 - .L_14)
.L_14:
        /*001c*/ 	.word	0x00000000
        /*0020*/ 	.short	0x0003
        /*0022*/ 	.short	0x0018
        /*0024*/ 	.byte	0x00, 0xf0, 0x21, 0x00


	//----- nvinfo : EIATTR_KPARAM_INFO
	.align		4
.L_15:
        /*0028*/ 	.byte	0x04, 0x17
        /*002a*/ 	.short	(.L_17 - .L_16)
.L_16:
        /*002c*/ 	.word	0x00000000
        /*0030*/ 	.short	0x0002
        /*0032*/ 	.short	0x0010
        /*0034*/ 	.byte	0x00, 0xf5, 0x21, 0x00


	//----- nvinfo : EIATTR_KPARAM_INFO
	.align		4
.L_17:
        /*0038*/ 	.byte	0x04, 0x17
        /*003a*/ 	.short	(.L_19 - .L_18)
.L_18:
        /*003c*/ 	.word	0x00000000
        /*0040*/ 	.short	0x0001
        /*0042*/ 	.short	0x0008
        /*0044*/ 	.byte	0x00, 0xf5, 0x21, 0x00


	//----- nvinfo : EIATTR_KPARAM_INFO
	.align		4
.L_19:
        /*0048*/ 	.byte	0x04, 0x17
        /*004a*/ 	.short	(.L_21 - .L_20)
.L_20:
        /*004c*/ 	.word	0x00000000
        /*0050*/ 	.short	0x0000
        /*0052*/ 	.short	0x0000
        /*0054*/ 	.byte	0x00, 0xf5, 0x21, 0x00


	//----- nvinfo : EIATTR_SPARSE_MMA_MASK
	.align		4
.L_21:
        /*0058*/ 	.byte	0x03, 0x50
        /*005a*/ 	.short	0x0000


	//----- nvinfo : EIATTR_MAXREG_COUNT
	.align		4
        /*005c*/ 	.byte	0x03, 0x1b
        /*005e*/ 	.short	0x00ff


	//----- nvinfo : EIATTR_MERCURY_ISA_VERSION
	.align		4
        /*0060*/ 	.byte	0x03, 0x5f
        /*0062*/ 	.short	0x0101


	//----- nvinfo : EIATTR_VRC_CTA_INIT_COUNT
	.align		4
        /*0064*/ 	.byte	0x02, 0x4a
	.zero		1
	.zero		1


	//----- nvinfo : EIATTR_EXIT_INSTR_OFFSETS
	.align		4
        /*0068*/ 	.byte	0x04, 0x1c
        /*006a*/ 	.short	(.L_23 - .L_22)


	//   ....[0]....
.L_22:
        /*006c*/ 	.word	0x00000a50


	//   ....[1]....
        /*0070*/ 	.word	0x000013f0


	//   ....[2]....
        /*0074*/ 	.word	0x000024f0


	//----- nvinfo : EIATTR_CRS_STACK_SIZE
	.align		4
.L_23:
        /*0078*/ 	.byte	0x04, 0x1e
        /*007a*/ 	.short	(.L_25 - .L_24)
.L_24:
        /*007c*/ 	.word	0x00000000


	//----- nvinfo : EIATTR_CBANK_PARAM_SIZE
	.align		4
.L_25:
        /*0080*/ 	.byte	0x03, 0x19
        /*0082*/ 	.short	0x0024


	//----- nvinfo : EIATTR_PARAM_CBANK
	.align		4
        /*0084*/ 	.byte	0x04, 0x0a
        /*0086*/ 	.short	(.L_27 - .L_26)
	.align		4
.L_26:
        /*0088*/ 	.word	index@(.nv.constant0._Z8B_kernelPdS_S_di)
        /*008c*/ 	.short	0x0380
        /*008e*/ 	.short	0x0024


	//----- nvinfo : EIATTR_SW_WAR
	.align		4
.L_27:
        /*0090*/ 	.byte	0x04, 0x36
        /*0092*/ 	.short	(.L_29 - .L_28)
.L_28:
        /*0094*/ 	.word	0x00000008
.L_29:


//--------------------- .nv.callgraph             --------------------------
	.section	.nv.callgraph,"",@"SHT_CUDA_CALLGRAPH"
	.align	4
	.sectionentsize	8
	.align		4
        /*0000*/ 	.word	0x00000000
	.align		4
        /*0004*/ 	.word	0xffffffff
	.align		4
        /*0008*/ 	.word	0x00000000
	.align		4
        /*000c*/ 	.word	0xfffffffe
	.align		4
        /*0010*/ 	.word	0x00000000
	.align		4
        /*0014*/ 	.word	0xfffffffd
	.align		4
        /*0018*/ 	.word	0x00000000
	.align		4
        /*001c*/ 	.word	0xfffffffc


//--------------------- .text._Z8B_kernelPdS_S_di --------------------------
	.section	.text._Z8B_kernelPdS_S_di,"ax",@progbits
	.align	128
        .global         _Z8B_kernelPdS_S_di
        .type           _Z8B_kernelPdS_S_di,@function
        .size           _Z8B_kernelPdS_S_di,(.L_x_30 - _Z8B_kernelPdS_S_di)
        .other          _Z8B_kernelPdS_S_di,@"STO_CUDA_ENTRY STV_DEFAULT"
_Z8B_kernelPdS_S_di:
.text._Z8B_kernelPdS_S_di:
[----:B------:R-:W-:Y:S08]  /*0000*/  LDC R1, c[0x0][0x37c] ;  /* 0x0000df00ff017b82 */ /* 0x000ff00000000800 */
[----:B------:R-:W0:Y:S01]  /*0010*/  S2UR UR11, SR_CTAID.X ;  /* 0x00000000000b79c3 */ /* 0x000e220000002500 */
[----:B------:R-:W1:Y:S01]  /*0020*/  LDCU UR7, c[0x0][0x3a0] ;  /* 0x00007400ff0777ac */ /* 0x000e620008000800 */
[----:B------:R-:W2:Y:S01]  /*0030*/  LDCU.64 UR12, c[0x0][0x358] ;  /* 0x00006b00ff0c77ac */ /* 0x000ea20008000a00 */
[----:B-1----:R-:W-:-:S02]  /*0040*/  USHF.R.S32.HI UR9, URZ, 0x1f, UR7 ;  /* 0x0000001fff097899 */ /* 0x002fc40008011407 */
[----:B0-----:R-:W-:-:S04]  /*0050*/  UIADD3 UR6, UPT, UPT, UR11, 0x1, URZ ;  /* 0x000000010b067890 */ /* 0x001fc8000fffe0ff */
[----:B------:R-:W-:-:S04]  /*0060*/  UIADD3 UR4, UP0, UPT, UR6, 0x1, URZ ;  /* 0x0000000106047890 */ /* 0x000fc8000ff1e0ff */
[----:B------:R-:W-:Y:S02]  /*0070*/  UIADD3.X UR5, UPT, UPT, URZ, URZ, URZ, UP0, !UPT ;  /* 0x000000ffff057290 */ /* 0x000fe400087fe4ff */
[----:B------:R-:W-:-:S04]  /*0080*/  UISETP.GE.U32.AND UP0, UPT, UR4, UR7, UPT ;  /* 0x000000070400728c */ /* 0x000fc8000bf06070 */
[----:B------:R-:W-:-:S09]  /*0090*/  UISETP.GE.U32.AND.EX UP0, UPT, UR5, UR9, UPT, UP0 ;  /* 0x000000090500728c */ /* 0x000fd2000bf06100 */
[----:B--2---:R-:W-:Y:S05]  /*00a0*/  BRA.U UP0, `(.L_x_0) ;  /* 0x0000000900647547 */ /* 0x004fea000b800000 */
[----:B------:R-:W0:Y:S01]  /*00b0*/  LDCU.64 UR4, c[0x0][0x388] ;  /* 0x00007100ff0477ac */ /* 0x000e220008000a00 */
[----:B------:R-:W1:Y:S01]  /*00c0*/  LDCU.64 UR22, c[0x0][0x398] ;  /* 0x00007300ff1677ac */ /* 0x000e620008000a00 */
[----:B------:R-:W2:Y:S01]  /*00d0*/  LDCU.64 UR18, c[0x0][0x380] ;  /* 0x00007000ff1277ac */ /* 0x000ea20008000a00 */
[----:B------:R-:W3:Y:S01]  /*00e0*/  LDCU.64 UR20, c[0x0][0x390] ;  /* 0x00007200ff1477ac */ /* 0x000ee20008000a00 */
[----:B------:R-:W4:Y:S01]  /*00f0*/  LDCU.64 UR24, c[0x0][0x388] ;  /* 0x00007100ff1877ac */ /* 0x000f220008000a00 */
[----:B0-----:R-:W-:Y:S01]  /*0100*/  UIMAD.WIDE.U32 UR4, UR11, 0x18, UR4 ;  /* 0x000000180b0478a5 */ /* 0x001fe2000f8e0004 */
[----:B------:R-:W0:Y:S05]  /*0110*/  LDCU UR26, c[0x0][0x3a0] ;  /* 0x00007400ff1a77ac */ /* 0x000e2a0008000800 */
[----:B------:R-:W-:-:S02]  /*0120*/  IMAD.U32 R2, RZ, RZ, UR4 ;  /* 0x00000004ff027e24 */ /* 0x000fc4000f8e00ff */
[----:B------:R-:W-:-:S05]  /*0130*/  IMAD.U32 R3, RZ, RZ, UR5 ;  /* 0x00000005ff037e24 */ /* 0x000fca000f8e00ff */
[----:B------:R0:W5:Y:S04]  /*0140*/  LDG.E.64 R24, desc[UR12][R2.64+0x18] ;  /* 0x0000180c02187981 */ /* 0x000168000c1e1b00 */
[----:B------:R0:W5:Y:S04]  /*0150*/  LDG.E.64 R22, desc[UR12][R2.64+0x20] ;  /* 0x0000200c02167981 */ /* 0x000168000c1e1b00 */
[----:B------:R0:W5:Y:S01]  /*0160*/  LDG.E.64 R20, desc[UR12][R2.64+0x28] ;  /* 0x0000280c02147981 */ /* 0x000162000c1e1b00 */
[----:B------:R-:W-:Y:S01]  /*0170*/  UMOV UR4, URZ ;  /* 0x000000ff00047c82 */ /* 0x000fe20008000000 */
[----:B------:R-:W-:Y:S01]  /*0180*/  UMOV UR8, 0x1 ;  /* 0x0000000100087882 */ /* 0x000fe20000000000 */
[----:B-1234-:R-:W-:-:S05]  /*0190*/  UMOV UR5, UR6 ;  /* 0x0000000600057c82 */ /* 0x01efca0008000000 */
.L_x_5:
[----:B------:R-:W-:Y:S02]  /*01a0*/  UIMAD.WIDE.U32 UR16, UR6, 0x18, UR18 ;  /* 0x00000018061078a5 */ /* 0x000fe4000f8e0012 */
[----:B------:R-:W-:Y:S02]  /*01b0*/  UIMAD UR6, UR4, 0x18, URZ ;  /* 0x00000018040678a4 */ /* 0x000fe4000f8e02ff */
[----:B------:R-:W-:Y:S02]  /*01c0*/  UIMAD.WIDE.U32 UR14, UR11, 0x18, UR18 ;  /* 0x000000180b0e78a5 */ /* 0x000fe4000f8e0012 */
[----:B------:R-:W-:Y:S02]  /*01d0*/  UIADD3 UR6, UPT, UPT, UR17, UR6, URZ ;  /* 0x0000000611067290 */ /* 0x000fe4000fffe0ff */
[----:B------:R-:W-:Y:S01]  /*01e0*/  MOV R5, UR17 ;  /* 0x0000001100057c02 */ /* 0x000fe20008000f00 */
[----:B------:R-:W-:Y:S02]  /*01f0*/  IMAD.U32 R4, RZ, RZ, UR16 ;  /* 0x00000010ff047e24 */ /* 0x000fe4000f8e00ff */
[----:B------:R-:W-:-:S02]  /*0200*/  IMAD.U32 R12, RZ, RZ, UR14 ;  /* 0x0000000eff0c7e24 */ /* 0x000fc4000f8e00ff */
[----:B------:R-:W-:Y:S02]  /*0210*/  IMAD.U32 R13, RZ, RZ, UR15 ;  /* 0x0000000fff0d7e24 */ /* 0x000fe4000f8e00ff */
[----:B------:R-:W-:-:S03]  /*0220*/  IMAD.U32 R5, RZ, RZ, UR6 ;  /* 0x00000006ff057e24 */ /* 0x000fc6000f8e00ff */
[----:B01----:R-:W2:Y:S04]  /*0230*/  LDG.E.64 R2, desc[UR12][R12.64+0x20] ;  /* 0x0000200c0c027981 */ /* 0x003ea8000c1e1b00 */
[----:B------:R-:W2:Y:S04]  /*0240*/  LDG.E.64 R8, desc[UR12][R4.64+0x20] ;  /* 0x0000200c04087981 */ /* 0x000ea8000c1e1b00 */
[----:B------:R-:W3:Y:S04]  /*0250*/  LDG.E.64 R18, desc[UR12][R12.64+0x18] ;  /* 0x0000180c0c127981 */ /* 0x000ee8000c1e1b00 */
[----:B------:R-:W3:Y:S04]  /*0260*/  LDG.E.64 R6, desc[UR12][R4.64+0x18] ;  /* 0x0000180c04067981 */ /* 0x000ee8000c1e1b00 */
[----:B------:R-:W4:Y:S04]  /*0270*/  LDG.E.64 R16, desc[UR12][R12.64+0x28] ;  /* 0x0000280c0c107981 */ /* 0x000f28000c1e1b00 */
[----:B------:R-:W4:Y:S01]  /*0280*/  LDG.E.64 R10, desc[UR12][R4.64+0x28] ;  /* 0x0000280c040a7981 */ /* 0x000f22000c1e1b00 */
[----:B--2---:R-:W-:-:S02]  /*0290*/  DADD R2, R2, -R8 ;  /* 0x0000000002027229 */ /* 0x004fc40000000808 */
[----:B---3--:R-:W-:-:S06]  /*02a0*/  DADD R18, R18, -R6 ;  /* 0x0000000012127229 */ /* 0x008fcc0000000806 */
[----:B------:R-:W-:Y:S02]  /*02b0*/  DMUL R6, R2, R2 ;  /* 0x0000000202067228 */ /* 0x000fe40000000000 */
[----:B----4-:R-:W-:-:S06]  /*02c0*/  DADD R16, R16, -R10 ;  /* 0x0000000010107229 */ /* 0x010fcc000000080a */
[----:B------:R-:W-:-:S08]  /*02d0*/  DFMA R6, R18, R18, R6 ;  /* 0x000000121206722b */ /* 0x000fd00000000006 */
[----:B------:R-:W-:-:S08]  /*02e0*/  DFMA R6, R16, R16, R6 ;  /* 0x000000101006722b */ /* 0x000fd00000000006 */
[----:B------:R-:W-:-:S08]  /*02f0*/  DMUL R8, R6, R6 ;  /* 0x0000000606087228 */ /* 0x000fd00000000000 */
[----:B------:R-:W-:Y:S01]  /*0300*/  DMUL R8, R6, R8 ;  /* 0x0000000806087228 */ /* 0x000fe20000000000 */
[----:B------:R-:W-:Y:S02]  /*0310*/  IMAD.MOV.U32 R6, RZ, RZ, 0x0 ;  /* 0x00000000ff067424 */ /* 0x000fe400078e00ff */
[----:B------:R-:W-:-:S03]  /*0320*/  IMAD.MOV.U32 R7, RZ, RZ, 0x3fd80000 ;  /* 0x3fd80000ff077424 */ /* 0x000fc600078e00ff */
[----:B------:R-:W0:Y:S04]  /*0330*/  MUFU.RSQ64H R15, R9 ;  /* 0x00000009000f7308 */ /* 0x000e280000001c00 */
[----:B------:R-:W-:-:S04]  /*0340*/  IADD3 R14, PT, PT, R9, -0x3500000, RZ ;  /* 0xfcb00000090e7810 */ /* 0x000fc80007ffe0ff */
[----:B------:R-:W-:Y:S02]  /*0350*/  ISETP.GE.U32.AND P0, PT, R14, 0x7ca00000, PT ;  /* 0x7ca000000e00780c */ /* 0x000fe40003f06070 */
[----:B0-----:R-:W-:-:S08]  /*0360*/  DMUL R4, R14, R14 ;  /* 0x0000000e0e047228 */ /* 0x001fd00000000000 */
[----:B------:R-:W-:-:S08]  /*0370*/  DFMA R4, R8, -R4, 1 ;  /* 0x3ff000000804742b */ /* 0x000fd00000000804 */
[----:B------:R-:W-:Y:S02]  /*0380*/  DFMA R6, R4, R6, 0.5 ;  /* 0x3fe000000406742b */ /* 0x000fe40000000006 */
[----:B------:R-:W-:-:S08]  /*0390*/  DMUL R4, R14, R4 ;  /* 0x000000040e047228 */ /* 0x000fd00000000000 */
[----:B------:R-:W-:-:S08]  /*03a0*/  DFMA R4, R6, R4, R14 ;  /* 0x000000040604722b */ /* 0x000fd0000000000e */
[----:B------:R-:W-:Y:S02]  /*03b0*/  DMUL R26, R8, R4 ;  /* 0x00000004081a7228 */ /* 0x000fe40000000000 */
[----:B------:R-:W-:Y:S01]  /*03c0*/  VIADD R7, R5, 0xfff00000 ;  /* 0xfff0000005077836 */ /* 0x000fe20000000000 */
[----:B------:R-:W-:-:S05]  /*03d0*/  MOV R6, R4 ;  /* 0x0000000400067202 */ /* 0x000fca0000000f00 */
[----:B------:R-:W-:-:S08]  /*03e0*/  DFMA R10, R26, -R26, R8 ;  /* 0x8000001a1a0a722b */ /* 0x000fd00000000008 */
[----:B------:R-:W-:Y:S01]  /*03f0*/  DFMA R12, R10, R6, R26 ;  /* 0x000000060a0c722b */ /* 0x000fe2000000001a */
[----:B------:R-:W-:Y:S10]  /*0400*/  @!P0 BRA `(.L_x_1) ;  /* 0x0000000000148947 */ /* 0x000ff40003800000 */
[----:B------:R-:W-:Y:S01]  /*0410*/  IMAD.MOV.U32 R6, RZ, RZ, R4 ;  /* 0x000000ffff067224 */ /* 0x000fe200078e0004 */
[----:B------:R-:W-:Y:S01]  /*0420*/  MOV R4, 0x460 ;  /* 0x0000046000047802 */ /* 0x000fe20000000f00 */
[----:B------:R-:W-:Y:S02]  /*0430*/  IMAD.MOV.U32 R12, RZ, RZ, R26 ;  /* 0x000000ffff0c7224 */ /* 0x000fe400078e001a */
[----:B------:R-:W-:-:S07]  /*0440*/  IMAD.MOV.U32 R13, RZ, RZ, R27 ;  /* 0x000000ffff0d7224 */ /* 0x000fce00078e001b */
[----:B-----5:R-:W-:Y:S05]  /*0450*/  CALL.REL.NOINC `($__internal_1_$__cuda_sm20_dsqrt_rn_f64_mediumpath_v1) ;  /* 0x0000002400b47944 */ /* 0x020fea0003c00000 */
.L_x_1:
[----:B------:R-:W-:-:S04]  /*0460*/  UIADD3 UR6, UPT, UPT, UR11, UR8, URZ ;  /* 0x000000080b067290 */ /* 0x000fc8000fffe0ff */
[----:B------:R-:W-:-:S06]  /*0470*/  UIMAD.WIDE.U32 UR6, UR6, 0x8, UR20 ;  /* 0x00000008060678a5 */ /* 0x000fcc000f8e0014 */
[----:B------:R-:W-:Y:S01]  /*0480*/  MOV R10, UR6 ;  /* 0x00000006000a7c02 */ /* 0x000fe20008000f00 */
[----:B------:R-:W-:-:S06]  /*0490*/  IMAD.U32 R11, RZ, RZ, UR7 ;  /* 0x00000007ff0b7e24 */ /* 0x000fcc000f8e00ff */
[----:B------:R-:W2:Y:S01]  /*04a0*/  LDG.E.64 R10, desc[UR12][R10.64+0x8] ;  /* 0x0000080c0a0a7981 */ /* 0x000ea2000c1e1b00 */
[----:B------:R-:W0:Y:S01]  /*04b0*/  MUFU.RCP64H R5, R13 ;  /* 0x0000000d00057308 */ /* 0x000e220000001800 */
[----:B------:R-:W-:-:S06]  /*04c0*/  IMAD.MOV.U32 R4, RZ, RZ, 0x1 ;  /* 0x00000001ff047424 */ /* 0x000fcc00078e00ff */
[----:B0-----:R-:W-:-:S08]  /*04d0*/  DFMA R6, R4, -R12, 1 ;  /* 0x3ff000000406742b */ /* 0x001fd0000000080c */
[----:B------:R-:W-:-:S08]  /*04e0*/  DFMA R6, R6, R6, R6 ;  /* 0x000000060606722b */ /* 0x000fd00000000006 */
[----:B------:R-:W-:-:S08]  /*04f0*/  DFMA R6, R4, R6, R4 ;  /* 0x000000060406722b */ /* 0x000fd00000000004 */
[----:B------:R-:W-:-:S08]  /*0500*/  DFMA R4, R6, -R12, 1 ;  /* 0x3ff000000604742b */ /* 0x000fd0000000080c */
[----:B------:R-:W-:-:S08]  /*0510*/  DFMA R4, R6, R4, R6 ;  /* 0x000000040604722b */ /* 0x000fd00000000006 */
[----:B--2---:R-:W-:Y:S01]  /*0520*/  DMUL R6, R10, R4 ;  /* 0x000000040a067228 */ /* 0x004fe20000000000 */
[----:B------:R-:W-:-:S07]  /*0530*/  FSETP.GEU.AND P1, PT, |R11|, 6.5827683646048100446e-37, PT ;  /* 0x036000000b00780b */ /* 0x000fce0003f2e200 */
[----:B------:R-:W-:-:S08]  /*0540*/  DFMA R8, R6, -R12, R10 ;  /* 0x8000000c0608722b */ /* 0x000fd0000000000a */
[----:B------:R-:W-:-:S10]  /*0550*/  DFMA R6, R4, R8, R6 ;  /* 0x000000080406722b */ /* 0x000fd40000000006 */
[----:B------:R-:W-:-:S05]  /*0560*/  FFMA R0, RZ, R13, R7 ;  /* 0x0000000dff007223 */ /* 0x000fca0000000007 */
[----:B------:R-:W-:-:S13]  /*0570*/  FSETP.GT.AND P0, PT, |R0|, 1.469367938527859385e-39, PT ;  /* 0x001000000000780b */ /* 0x000fda0003f04200 */
[----:B------:R-:W-:Y:S05]  /*0580*/  @P0 BRA P1, `(.L_x_2) ;  /* 0x0000000000180947 */ /* 0x000fea0000800000 */
[----:B------:R-:W-:Y:S01]  /*0590*/  IMAD.MOV.U32 R6, RZ, RZ, R10 ;  /* 0x000000ffff067224 */ /* 0x000fe200078e000a */
[----:B------:R-:W-:Y:S01]  /*05a0*/  MOV R7, R11 ;  /* 0x0000000b00077202 */ /* 0x000fe20000000f00 */
[----:B------:R-:W-:Y:S01]  /*05b0*/  IMAD.MOV.U32 R8, RZ, RZ, R12 ;  /* 0x000000ffff087224 */ /* 0x000fe200078e000c */
[----:B------:R-:W-:Y:S01]  /*05c0*/  MOV R4, 0x5f0 ;  /* 0x000005f000047802 */ /* 0x000fe20000000f00 */
[----:B------:R-:W-:-:S07]  /*05d0*/  IMAD.MOV.U32 R9, RZ, RZ, R13 ;  /* 0x000000ffff097224 */ /* 0x000fce00078e000d */
[----:B-----5:R-:W-:Y:S05]  /*05e0*/  CALL.REL.NOINC `($__internal_0_$__cuda_sm20_div_rn_f64_full) ;  /* 0x0000001c00c47944 */ /* 0x020fea0003c00000 */
.L_x_2:
[----:B------:R-:W-:Y:S01]  /*05f0*/  DMUL R6, R18, R6 ;  /* 0x0000000612067228 */ /* 0x000fe20000000000 */
[----:B------:R-:W-:Y:S01]  /*0600*/  UIMAD.WIDE.U32 UR14, UR11, 0x18, UR24 ;  /* 0x000000180b0e78a5 */ /* 0x000fe2000f8e0018 */
[----:B------:R-:W-:Y:S02]  /*0610*/  IMAD.U32 R8, RZ, RZ, UR6 ;  /* 0x00000006ff087e24 */ /* 0x000fe4000f8e00ff */
[----:B------:R-:W-:-:S03]  /*0620*/  IMAD.U32 R9, RZ, RZ, UR7 ;  /* 0x00000007ff097e24 */ /* 0x000fc6000f8e00ff */
[----:B------:R-:W-:Y:S01]  /*0630*/  IMAD.U32 R14, RZ, RZ, UR14 ;  /* 0x0000000eff0e7e24 */ /* 0x000fe2000f8e00ff */
[----:B-----5:R-:W-:Y:S01]  /*0640*/  DFMA R24, -R6, UR22, R24 ;  /* 0x0000001606187c2b */ /* 0x020fe20008000118 */
[----:B------:R-:W-:-:S06]  /*0650*/  MOV R15, UR15 ;  /* 0x0000000f000f7c02 */ /* 0x000fcc0008000f00 */
[----:B------:R0:W-:Y:S04]  /*0660*/  STG.E.64 desc[UR12][R14.64+0x18], R24 ;  /* 0x000018180e007986 */ /* 0x0001e8000c101b0c */
[----:B------:R-:W2:Y:S01]  /*0670*/  LDG.E.64 R8, desc[UR12][R8.64+0x8] ;  /* 0x0000080c08087981 */ /* 0x000ea2000c1e1b00 */
[----:B------:R-:W1:Y:S01]  /*0680*/  MUFU.RCP64H R5, R13 ;  /* 0x0000000d00057308 */ /* 0x000e620000001800 */
[----:B------:R-:W-:-:S06]  /*0690*/  IMAD.MOV.U32 R4, RZ, RZ, 0x1 ;  /* 0x00000001ff047424 */ /* 0x000fcc00078e00ff */
[----:B-1----:R-:W-:-:S08]  /*06a0*/  DFMA R6, R4, -R12, 1 ;  /* 0x3ff000000406742b */ /* 0x002fd0000000080c */
        /* <DEDUP_REMOVED lines=10> */
[----:B0-----:R-:W-:Y:S05]  /*0750*/  @P0 BRA P1, `(.L_x_3) ;  /* 0x0000000000180947 */ /* 0x001fea0000800000 */
[----:B------:R-:W-:Y:S01]  /*0760*/  MOV R6, R8 ;  /* 0x0000000800067202 */ /* 0x000fe20000000f00 */
[----:B------:R-:W-:Y:S01]  /*0770*/  IMAD.MOV.U32 R7, RZ, RZ, R9 ;  /* 0x000000ffff077224 */ /* 0x000fe200078e0009 */
[----:B------:R-:W-:Y:S01]  /*0780*/  MOV R4, 0x7c0 ;  /* 0x000007c000047802 */ /* 0x000fe20000000f00 */
[----:B------:R-:W-:Y:S02]  /*0790*/  IMAD.MOV.U32 R8, RZ, RZ, R12 ;  /* 0x000000ffff087224 */ /* 0x000fe400078e000c */
[----:B------:R-:W-:-:S07]  /*07a0*/  IMAD.MOV.U32 R9, RZ, RZ, R13 ;  /* 0x000000ffff097224 */ /* 0x000fce00078e000d */
[----:B------:R-:W-:Y:S05]  /*07b0*/  CALL.REL.NOINC `($__internal_0_$__cuda_sm20_div_rn_f64_full) ;  /* 0x0000001c00507944 */ /* 0x000fea0003c00000 */
.L_x_3:
[----:B------:R-:W-:Y:S01]  /*07c0*/  DMUL R2, R2, R6 ;  /* 0x0000000602027228 */ /* 0x000fe20000000000 */
[----:B------:R-:W-:Y:S01]  /*07d0*/  MOV R10, UR14 ;  /* 0x0000000e000a7c02 */ /* 0x000fe20008000f00 */
[----:B------:R-:W-:Y:S02]  /*07e0*/  IMAD.U32 R11, RZ, RZ, UR15 ;  /* 0x0000000fff0b7e24 */ /* 0x000fe4000f8e00ff */
[----:B------:R-:W-:Y:S02]  /*07f0*/  IMAD.U32 R4, RZ, RZ, UR6 ;  /* 0x00000006ff047e24 */ /* 0x000fe4000f8e00ff */
[----:B------:R-:W-:Y:S02]  /*0800*/  IMAD.U32 R5, RZ, RZ, UR7 ;  /* 0x00000007ff057e24 */ /* 0x000fe4000f8e00ff */
[----:B------:R-:W-:-:S07]  /*0810*/  DFMA R22, -R2, UR22, R22 ;  /* 0x0000001602167c2b */ /* 0x000fce0008000116 */
[----:B------:R0:W-:Y:S04]  /*0820*/  STG.E.64 desc[UR12][R10.64+0x20], R22 ;  /* 0x000020160a007986 */ /* 0x0001e8000c101b0c */
[----:B------:R-:W2:Y:S01]  /*0830*/  LDG.E.64 R4, desc[UR12][R4.64+0x8] ;  /* 0x0000080c04047981 */ /* 0x000ea2000c1e1b00 */
[----:B------:R-:W1:Y:S01]  /*0840*/  MUFU.RCP64H R3, R13 ;  /* 0x0000000d00037308 */ /* 0x000e620000001800 */
[----:B------:R-:W-:-:S06]  /*0850*/  MOV R2, 0x1 ;  /* 0x0000000100027802 */ /* 0x000fcc0000000f00 */
        /* <DEDUP_REMOVED lines=12> */
[----:B------:R-:W-:Y:S01]  /*0920*/  IMAD.MOV.U32 R6, RZ, RZ, R4 ;  /* 0x000000ffff067224 */ /* 0x000fe200078e0004 */
[----:B------:R-:W-:Y:S01]  /*0930*/  MOV R9, R13 ;  /* 0x0000000d00097202 */ /* 0x000fe20000000f00 */
[----:B------:R-:W-:Y:S01]  /*0940*/  IMAD.MOV.U32 R7, RZ, RZ, R5 ;  /* 0x000000ffff077224 */ /* 0x000fe200078e0005 */
[----:B------:R-:W-:Y:S01]  /*0950*/  MOV R4, 0x980 ;  /* 0x0000098000047802 */ /* 0x000fe20000000f00 */
[----:B------:R-:W-:-:S07]  /*0960*/  IMAD.MOV.U32 R8, RZ, RZ, R12 ;  /* 0x000000ffff087224 */ /* 0x000fce00078e000c */
[----:B------:R-:W-:Y:S05]  /*0970*/  CALL.REL.NOINC `($__internal_0_$__cuda_sm20_div_rn_f64_full) ;  /* 0x0000001800e07944 */ /* 0x000fea0003c00000 */
.L_x_4:
[----:B------:R-:W-:Y:S01]  /*0980*/  DMUL R6, R16, R6 ;  /* 0x0000000610067228 */ /* 0x000fe20000000000 */
[----:B------:R-:W-:Y:S01]  /*0990*/  IMAD.U32 R2, RZ, RZ, UR14 ;  /* 0x0000000eff027e24 */ /* 0x000fe2000f8e00ff */
[----:B------:R-:W-:Y:S01]  /*09a0*/  UIADD3 UR6, UPT, UPT, UR5, UR8, URZ ;  /* 0x0000000805067290 */ /* 0x000fe2000fffe0ff */
[----:B------:R-:W-:Y:S01]  /*09b0*/  IMAD.U32 R3, RZ, RZ, UR15 ;  /* 0x0000000fff037e24 */ /* 0x000fe2000f8e00ff */
[----:B------:R-:W-:Y:S02]  /*09c0*/  UIADD3 UR8, UPT, UPT, UR8, 0x1, URZ ;  /* 0x0000000108087890 */ /* 0x000fe4000fffe0ff */
[----:B------:R-:W-:Y:S02]  /*09d0*/  UIADD3 UR7, UP0, UPT, UR6, 0x1, URZ ;  /* 0x0000000106077890 */ /* 0x000fe4000ff1e0ff */
[----:B------:R-:W-:Y:S02]  /*09e0*/  DFMA R20, -R6, UR22, R20 ;  /* 0x0000001606147c2b */ /* 0x000fe40008000114 */
[----:B------:R-:W-:-:S02]  /*09f0*/  UIADD3.X UR10, UPT, UPT, URZ, URZ, URZ, UP0, !UPT ;  /* 0x000000ffff0a7290 */ /* 0x000fc400087fe4ff */
[----:B------:R-:W-:-:S03]  /*0a00*/  UISETP.GE.U32.AND UP0, UPT, UR7, UR26, UPT ;  /* 0x0000001a0700728c */ /* 0x000fc6000bf06070 */
[----:B------:R1:W-:Y:S01]  /*0a10*/  STG.E.64 desc[UR12][R2.64+0x28], R20 ;  /* 0x0000281402007986 */ /* 0x0003e2000c101b0c */
[----:B------:R-:W-:-:S09]  /*0a20*/  UISETP.GE.U32.AND.EX UP0, UPT, UR10, UR9, UPT, UP0 ;  /* 0x000000090a00728c */ /* 0x000fd2000bf06100 */
[----:B------:R-:W-:Y:S05]  /*0a30*/  BRA.U !UP0, `(.L_x_5) ;  /* 0xfffffff508d87547 */ /* 0x000fea000b83ffff */
.L_x_0:
[----:B------:R-:W-:-:S13]  /*0a40*/  ISETP.NE.AND P0, PT, RZ, UR11, PT ;  /* 0x0000000bff007c0c */ /* 0x000fda000bf05270 */
[----:B------:R-:W-:Y:S05]  /*0a50*/  @!P0 EXIT ;  /* 0x000000000000894d */ /* 0x000fea0003800000 */
[----:B------:R-:W0:Y:S01]  /*0a60*/  LDCU.128 UR4, c[0x0][0x380] ;  /* 0x00007000ff0477ac */ /* 0x000e220008000c00 */
[----:B------:R-:W-:-:S04]  /*0a70*/  ULOP3.LUT UR10, UR11, 0x1, URZ, 0xc0, !UPT ;  /* 0x000000010b0a7892 */ /* 0x000fc8000f8ec0ff */
[----:B------:R-:W-:-:S03]  /*0a80*/  UISETP.NE.U32.AND UP0, UPT, UR10, 0x1, UPT ;  /* 0x000000010a00788c */ /* 0x000fc6000bf05070 */
[----:B------:R-:W-:Y:S01]  /*0a90*/  UMOV UR10, UR11 ;  /* 0x0000000b000a7c82 */ /* 0x000fe20008000000 */
[----:B0-----:R-:W-:Y:S02]  /*0aa0*/  UIMAD.WIDE.U32 UR14, UR11, 0x18, UR4 ;  /* 0x000000180b0e78a5 */ /* 0x001fe4000f8e0004 */
[----:B------:R-:W-:-:S03]  /*0ab0*/  UIMAD.WIDE.U32 UR8, UR11, 0x18, UR6 ;  /* 0x000000180b0878a5 */ /* 0x000fc6000f8e0006 */
[----:B------:R-:W-:Y:S09]  /*0ac0*/  BRA.U UP0, `(.L_x_6) ;  /* 0x0000000900407547 */ /* 0x000ff2000b800000 */
[----:B------:R-:W-:Y:S01]  /*0ad0*/  UIMAD UR6, UR11, 0x3, URZ ;  /* 0x000000030b0678a4 */ /* 0x000fe2000f8e02ff */
[----:B------:R-:W-:Y:S01]  /*0ae0*/  IMAD.U32 R14, RZ, RZ, UR14 ;  /* 0x0000000eff0e7e24 */ /* 0x000fe2000f8e00ff */
[----:B------:R-:W-:Y:S02]  /*0af0*/  MOV R15, UR15 ;  /* 0x0000000f000f7c02 */ /* 0x000fe40008000f00 */
[----:B------:R-:W-:-:S03]  /*0b00*/  UIMAD.WIDE.U32 UR4, UR6, 0x8, UR4 ;  /* 0x00000008060478a5 */ /* 0x000fc6000f8e0004 */
[----:B------:R-:W2:Y:S03]  /*0b10*/  LDG.E.64 R16, desc[UR12][R14.64+0x20] ;  /* 0x0000200c0e107981 */ /* 0x000ea6000c1e1b00 */
[----:B------:R-:W-:Y:S02]  /*0b20*/  IMAD.U32 R10, RZ, RZ, UR4 ;  /* 0x00000004ff0a7e24 */ /* 0x000fe4000f8e00ff */
[----:B------:R-:W-:Y:S01]  /*0b30*/  IMAD.U32 R11, RZ, RZ, UR5 ;  /* 0x00000005ff0b7e24 */ /* 0x000fe2000f8e00ff */
[----:B------:R-:W-:Y:S01]  /*0b40*/  MOV R12, UR14 ;  /* 0x0000000e000c7c02 */ /* 0x000fe20008000f00 */
[----:B------:R-:W-:-:S03]  /*0b50*/  IMAD.U32 R13, RZ, RZ, UR15 ;  /* 0x0000000fff0d7e24 */ /* 0x000fc6000f8e00ff */
[----:B------:R-:W2:Y:S01]  /*0b60*/  LDG.E.64 R4, desc[UR12][R10.64+0x8] ;  /* 0x0000080c0a047981 */ /* 0x000ea2000c1e1b00 */
[----:B-1----:R-:W-:-:S03]  /*0b70*/  IMAD.U32 R20, RZ, RZ, UR14 ;  /* 0x0000000eff147e24 */ /* 0x002fc6000f8e00ff */
[----:B------:R-:W3:Y:S01]  /*0b80*/  LDG.E.64 R18, desc[UR12][R12.64+0x18] ;  /* 0x0000180c0c127981 */ /* 0x000ee2000c1e1b00 */
[----:B------:R-:W-:-:S03]  /*0b90*/  MOV R21, UR15 ;  /* 0x0000000f00157c02 */ /* 0x000fc60008000f00 */
[----:B------:R-:W3:Y:S04]  /*0ba0*/  LDG.E.64 R2, desc[UR12][R10.64] ;  /* 0x0000000c0a027981 */ /* 0x000ee8000c1e1b00 */
[----:B------:R-:W4:Y:S04]  /*0bb0*/  LDG.E.64 R6, desc[UR12][R20.64+0x28] ;  /* 0x0000280c14067981 */ /* 0x000f28000c1e1b00 */
[----:B------:R-:W4:Y:S01]  /*0bc0*/  LDG.E.64 R8, desc[UR12][R10.64+0x10] ;  /* 0x0000100c0a087981 */ /* 0x000f22000c1e1b00 */
[----:B--2---:R-:W-:Y:S02]  /*0bd0*/  DADD R16, R16, -R4 ;  /* 0x0000000010107229 */ /* 0x004fe40000000804 */
[----:B---3--:R-:W-:-:S06]  /*0be0*/  DADD R18, R18, -R2 ;  /* 0x0000000012127229 */ /* 0x008fcc0000000802 */
[----:B------:R-:W-:Y:S02]  /*0bf0*/  DMUL R4, R16, R16 ;  /* 0x0000001010047228 */ /* 0x000fe40000000000 */
[----:B----4-:R-:W-:-:S06]  /*0c00*/  DADD R2, R6, -R8 ;  /* 0x0000000006027229 */ /* 0x010fcc0000000808 */
[----:B------:R-:W-:-:S08]  /*0c10*/  DFMA R4, R18, R18, R4 ;  /* 0x000000121204722b */ /* 0x000fd00000000004 */
[----:B------:R-:W-:-:S08]  /*0c20*/  DFMA R4, R2, R2, R4 ;  /* 0x000000020204722b */ /* 0x000fd00000000004 */
[----:B------:R-:W-:-:S08]  /*0c30*/  DMUL R6, R4, R4 ;  /* 0x0000000404067228 */ /* 0x000fd00000000000 */
[----:B------:R-:W-:-:S06]  /*0c40*/  DMUL R8, R4, R6 ;  /* 0x0000000604087228 */ /* 0x000fcc0000000000 */
[----:B------:R-:W0:Y:S04]  /*0c50*/  MUFU.RSQ64H R15, R9 ;  /* 0x00000009000f7308 */ /* 0x000e280000001c00 */
[----:B------:R-:W-:Y:S01]  /*0c60*/  VIADD R14, R9, 0xfcb00000 ;  /* 0xfcb00000090e7836 */ /* 0x000fe20000000000 */
[----:B------:R-:W-:Y:S01]  /*0c70*/  MOV R7, 0x3fd80000 ;  /* 0x3fd8000000077802 */ /* 0x000fe20000000f00 */
[----:B------:R-:W-:-:S04]  /*0c80*/  IMAD.MOV.U32 R6, RZ, RZ, 0x0 ;  /* 0x00000000ff067424 */ /* 0x000fc800078e00ff */
[----:B0-----:R-:W-:-:S08]  /*0c90*/  DMUL R4, R14, R14 ;  /* 0x0000000e0e047228 */ /* 0x001fd00000000000 */
[----:B------:R-:W-:-:S08]  /*0ca0*/  DFMA R4, R8, -R4, 1 ;  /* 0x3ff000000804742b */ /* 0x000fd00000000804 */
[----:B------:R-:W-:Y:S02]  /*0cb0*/  DFMA R6, R4, R6, 0.5 ;  /* 0x3fe000000406742b */ /* 0x000fe40000000006 */
[----:B------:R-:W-:-:S08]  /*0cc0*/  DMUL R4, R14, R4 ;  /* 0x000000040e047228 */ /* 0x000fd00000000000 */
[----:B------:R-:W-:Y:S01]  /*0cd0*/  DFMA R6, R6, R4, R14 ;  /* 0x000000040606722b */ /* 0x000fe2000000000e */
[----:B------:R-:W-:-:S07]  /*0ce0*/  ISETP.GE.U32.AND P0, PT, R14, 0x7ca00000, PT ;  /* 0x7ca000000e00780c */ /* 0x000fce0003f06070 */
[----:B------:R-:W-:Y:S02]  /*0cf0*/  DMUL R4, R8, R6 ;  /* 0x0000000608047228 */ /* 0x000fe40000000000 */
[----:B------:R-:W-:Y:S02]  /*0d00*/  VIADD R21, R7, 0xfff00000 ;  /* 0xfff0000007157836 */ /* 0x000fe40000000000 */
[----:B------:R-:W-:-:S04]  /*0d10*/  IMAD.MOV.U32 R20, RZ, RZ, R6 ;  /* 0x000000ffff147224 */ /* 0x000fc800078e0006 */
[----:B------:R-:W-:-:S08]  /*0d20*/  DFMA R10, R4, -R4, R8 ;  /* 0x80000004040a722b */ /* 0x000fd00000000008 */
[----:B------:R-:W-:Y:S01]  /*0d30*/  DFMA R12, R10, R20, R4 ;  /* 0x000000140a0c722b */ /* 0x000fe20000000004 */
[----:B------:R-:W-:Y:S10]  /*0d40*/  @!P0 BRA `(.L_x_7) ;  /* 0x0000000000148947 */ /* 0x000ff40003800000 */
[----:B------:R-:W-:Y:S01]  /*0d50*/  MOV R12, R4 ;  /* 0x00000004000c7202 */ /* 0x000fe20000000f00 */
[----:B------:R-:W-:Y:S01]  /*0d60*/  IMAD.MOV.U32 R13, RZ, RZ, R5 ;  /* 0x000000ffff0d7224 */ /* 0x000fe200078e0005 */
[----:B------:R-:W-:Y:S01]  /*0d70*/  MOV R4, 0xda0 ;  /* 0x00000da000047802 */ /* 0x000fe20000000f00 */
[----:B------:R-:W-:-:S07]  /*0d80*/  IMAD.MOV.U32 R7, RZ, RZ, R21 ;  /* 0x000000ffff077224 */ /* 0x000fce00078e0015 */
[----:B------:R-:W-:Y:S05]  /*0d90*/  CALL.REL.NOINC `($__internal_1_$__cuda_sm20_dsqrt_rn_f64_mediumpath_v1) ;  /* 0x0000001c00647944 */ /* 0x000fea0003c00000 */
.L_x_7:
[----:B------:R-:W0:Y:S02]  /*0da0*/  LDCU.64 UR4, c[0x0][0x390] ;  /* 0x00007200ff0477ac */ /* 0x000e240008000a00 */
[----:B0-----:R-:W-:-:S06]  /*0db0*/  UIMAD.WIDE.U32 UR4, UR11, 0x8, UR4 ;  /* 0x000000080b0478a5 */ /* 0x001fcc000f8e0004 */
        /* <DEDUP_REMOVED lines=17> */
[----:B------:R-:W-:Y:S01]  /*0ed0*/  MOV R6, R4 ;  /* 0x0000000400067202 */ /* 0x000fe20000000f00 */
[----:B------:R-:W-:Y:S01]  /*0ee0*/  IMAD.MOV.U32 R7, RZ, RZ, R5 ;  /* 0x000000ffff077224 */ /* 0x000fe200078e0005 */
[----:B------:R-:W-:Y:S01]  /*0ef0*/  MOV R9, R13 ;  /* 0x0000000d00097202 */ /* 0x000fe20000000f00 */
[----:B------:R-:W-:Y:S01]  /*0f00*/  IMAD.MOV.U32 R8, RZ, RZ, R12 ;  /* 0x000000ffff087224 */ /* 0x000fe200078e000c */
[----:B------:R-:W-:-:S07]  /*0f10*/  MOV R4, 0xf30 ;  /* 0x00000f3000047802 */ /* 0x000fce0000000f00 */
[----:B------:R-:W-:Y:S05]  /*0f20*/  CALL.REL.NOINC `($__internal_0_$__cuda_sm20_div_rn_f64_full) ;  /* 0x0000001400747944 */ /* 0x000fea0003c00000 */
.L_x_8:
[----:B------:R-:W-:Y:S01]  /*0f30*/  IMAD.U32 R14, RZ, RZ, UR8 ;  /* 0x00000008ff0e7e24 */ /* 0x000fe2000f8e00ff */
[----:B------:R-:W0:Y:S01]  /*0f40*/  LDCU.64 UR6, c[0x0][0x398] ;  /* 0x00007300ff0677ac */ /* 0x000e220008000a00 */
[----:B------:R-:W-:-:S05]  /*0f50*/  IMAD.U32 R15, RZ, RZ, UR9 ;  /* 0x00000009ff0f7e24 */ /* 0x000fca000f8e00ff */
[----:B------:R-:W0:Y:S01]  /*0f60*/  LDG.E.64 R4, desc[UR12][R14.64+0x18] ;  /* 0x0000180c0e047981 */ /* 0x000e22000c1e1b00 */
[----:B------:R-:W-:Y:S01]  /*0f70*/  DMUL R6, R18, R6 ;  /* 0x0000000612067228 */ /* 0x000fe20000000000 */
[----:B------:R-:W-:Y:S01]  /*0f80*/  IMAD.U32 R8, RZ, RZ, UR4 ;  /* 0x00000004ff087e24 */ /* 0x000fe2000f8e00ff */
[----:B------:R-:W-:Y:S01]  /*0f90*/  MOV R18, UR8 ;  /* 0x0000000800127c02 */ /* 0x000fe20008000f00 */
[----:B------:R-:W-:Y:S01]  /*0fa0*/  IMAD.U32 R19, RZ, RZ, UR9 ;  /* 0x00000009ff137e24 */ /* 0x000fe2000f8e00ff */
[----:B------:R-:W-:-:S04]  /*0fb0*/  MOV R9, UR5 ;  /* 0x0000000500097c02 */ /* 0x000fc80008000f00 */
[----:B0-----:R-:W-:-:S07]  /*0fc0*/  DFMA R4, -R6, UR6, R4 ;  /* 0x0000000606047c2b */ /* 0x001fce0008000104 */
        /* <DEDUP_REMOVED lines=22> */
.L_x_9:
[----:B------:R-:W-:Y:S01]  /*1130*/  MOV R14, UR8 ;  /* 0x00000008000e7c02 */ /* 0x000fe20008000f00 */
[----:B------:R-:W-:Y:S01]  /*1140*/  IMAD.U32 R15, RZ, RZ, UR9 ;  /* 0x00000009ff0f7e24 */ /* 0x000fe2000f8e00ff */
[----:B------:R-:W0:Y:S04]  /*1150*/  LDCU.64 UR6, c[0x0][0x398] ;  /* 0x00007300ff0677ac */ /* 0x000e280008000a00 */
[----:B------:R-:W0:Y:S01]  /*1160*/  LDG.E.64 R4, desc[UR12][R14.64+0x20] ;  /* 0x0000200c0e047981 */ /* 0x000e22000c1e1b00 */
[----:B------:R-:W-:Y:S01]  /*1170*/  DMUL R6, R16, R6 ;  /* 0x0000000610067228 */ /* 0x000fe20000000000 */
[----:B------:R-:W-:Y:S01]  /*1180*/  IMAD.U32 R8, RZ, RZ, UR4 ;  /* 0x00000004ff087e24 */ /* 0x000fe2000f8e00ff */
[----:B------:R-:W-:Y:S01]  /*1190*/  MOV R17, UR9 ;  /* 0x0000000900117c02 */ /* 0x000fe20008000f00 */
[----:B------:R-:W-:-:S02]  /*11a0*/  IMAD.U32 R16, RZ, RZ, UR8 ;  /* 0x00000008ff107e24 */ /* 0x000fc4000f8e00ff */
[----:B------:R-:W-:-:S03]  /*11b0*/  IMAD.U32 R9, RZ, RZ, UR5 ;  /* 0x00000005ff097e24 */ /* 0x000fc6000f8e00ff */
[----:B0-----:R-:W-:-:S07]  /*11c0*/  DFMA R4, -R6, UR6, R4 ;  /* 0x0000000606047c2b */ /* 0x001fce0008000104 */
        /* <DEDUP_REMOVED lines=22> */
.L_x_10:
[----:B------:R-:W-:Y:S01]  /*1330*/  IMAD.U32 R4, RZ, RZ, UR8 ;  /* 0x00000008ff047e24 */ /* 0x000fe2000f8e00ff */
[----:B------:R-:W-:Y:S01]  /*1340*/  MOV R5, UR9 ;  /* 0x0000000900057c02 */ /* 0x000fe20008000f00 */
[----:B------:R-:W0:Y:S05]  /*1350*/  LDCU.64 UR4, c[0x0][0x398] ;  /* 0x00007300ff0477ac */ /* 0x000e2a0008000a00 */
[----:B------:R-:W0:Y:S01]  /*1360*/  LDG.E.64 R4, desc[UR12][R4.64+0x28] ;  /* 0x0000280c04047981 */ /* 0x000e22000c1e1b00 */
[----:B------:R-:W-:Y:S01]  /*1370*/  DMUL R2, R2, R6 ;  /* 0x0000000602027228 */ /* 0x000fe20000000000 */
[----:B------:R-:W-:Y:S01]  /*1380*/  UIADD3 UR10, UPT, UPT, UR11, -0x1, URZ ;  /* 0xffffffff0b0a7890 */ /* 0x000fe2000fffe0ff */
[----:B------:R-:W-:-:S02]  /*1390*/  IMAD.U32 R6, RZ, RZ, UR8 ;  /* 0x00000008ff067e24 */ /* 0x000fc4000f8e00ff */
[----:B------:R-:W-:-:S04]  /*13a0*/  IMAD.U32 R7, RZ, RZ, UR9 ;  /* 0x00000009ff077e24 */ /* 0x000fc8000f8e00ff */
[----:B0-----:R-:W-:-:S07]  /*13b0*/  DFMA R2, -R2, UR4, R4 ;  /* 0x0000000402027c2b */ /* 0x001fce0008000104 */
[----:B------:R0:W-:Y:S04]  /*13c0*/  STG.E.64 desc[UR12][R6.64+0x28], R2 ;  /* 0x0000280206007986 */ /* 0x0001e8000c101b0c */
.L_x_6:
[----:B------:R-:W-:-:S06]  /*13d0*/  UISETP.NE.AND UP0, UPT, UR11, 0x1, UPT ;  /* 0x000000010b00788c */ /* 0x000fcc000bf05270 */
[----:B------:R-:W-:-:S13]  /*13e0*/  PLOP3.LUT P0, PT, PT, PT, UP0, 0x80, 0x8 ;  /* 0x000000000008781c */ /* 0x000fda0003f0f008 */
[----:B------:R-:W-:Y:S05]  /*13f0*/  @!P0 EXIT ;  /* 0x000000000000894d */ /* 0x000fea0003800000 */
[----:B------:R-:W-:Y:S01]  /*1400*/  MOV R30, UR8 ;  /* 0x00000008001e7c02 */ /* 0x000fe20008000f00 */
[----:B------:R-:W-:Y:S01]  /*1410*/  IMAD.U32 R31, RZ, RZ, UR9 ;  /* 0x00000009ff1f7e24 */ /* 0x000fe2000f8e00ff */
[----:B------:R-:W-:Y:S01]  /*1420*/  MOV R17, UR9 ;  /* 0x0000000900117c02 */ /* 0x000fe20008000f00 */
[----:B------:R-:W-:Y:S01]  /*1430*/  IMAD.U32 R16, RZ, RZ, UR8 ;  /* 0x00000008ff107e24 */ /* 0x000fe2000f8e00ff */
[----:B------:R-:W2:Y:S01]  /*1440*/  LDCU.64 UR6, c[0x0][0x390] ;  /* 0x00007200ff0677ac */ /* 0x000ea20008000a00 */
[----:B------:R-:W-:Y:S02]  /*1450*/  IMAD.U32 R18, RZ, RZ, UR8 ;  /* 0x00000008ff127e24 */ /* 0x000fe4000f8e00ff */
[----:B------:R-:W-:Y:S01]  /*1460*/  IMAD.U32 R19, RZ, RZ, UR9 ;  /* 0x00000009ff137e24 */ /* 0x000fe2000f8e00ff */
[----:B------:R-:W5:Y:S01]  /*1470*/  LDG.E.64 R30, desc[UR12][R30.64+0x18] ;  /* 0x0000180c1e1e7981 */ /* 0x000f62000c1e1b00 */
[----:B------:R-:W3:Y:S01]  /*1480*/  S2R R0, SR_CTAID.X ;  /* 0x0000000000007919 */ /* 0x000ee20000002500 */
[----:B------:R-:W-:Y:S01]  /*1490*/  UIADD3 UR4, UPT, UPT, UR10, -0x1, URZ ;  /* 0xffffffff0a047890 */ /* 0x000fe2000fffe0ff */
[----:B------:R-:W4:Y:S01]  /*14a0*/  LDCU.64 UR16, c[0x0][0x398] ;  /* 0x00007300ff1077ac */ /* 0x000f220008000a00 */
[----:B------:R-:W5:Y:S04]  /*14b0*/  LDG.E.64 R16, desc[UR12][R16.64+0x20] ;  /* 0x0000200c10107981 */ /* 0x000f68000c1e1b00 */
[----:B------:R-:W5:Y:S01]  /*14c0*/  LDG.E.64 R18, desc[UR12][R18.64+0x28] ;  /* 0x0000280c12127981 */ /* 0x000f62000c1e1b00 */
[----:B------:R-:W-:-:S02]  /*14d0*/  UIMAD UR11, UR10, 0x3, URZ ;  /* 0x000000030a0b78a4 */ /* 0x000fc4000f8e02ff */
[----:B--2---:R-:W-:Y:S02]  /*14e0*/  UIMAD.WIDE.U32 UR4, UR4, 0x8, UR6 ;  /* 0x00000008040478a5 */ /* 0x004fe4000f8e0006 */
[----:B------:R-:W-:-:S04]  /*14f0*/  UIMAD.WIDE.U32 UR6, UR10, 0x8, UR6 ;  /* 0x000000080a0678a5 */ /* 0x000fc8000f8e0006 */
[----:B01----:R-:W-:Y:S01]  /*1500*/  MOV R3, UR5 ;  /* 0x0000000500037c02 */ /* 0x003fe20008000f00 */
[----:B------:R-:W-:Y:S01]  /*1510*/  IMAD.U32 R25, RZ, RZ, UR5 ;  /* 0x00000005ff197e24 */ /* 0x000fe2000f8e00ff */
[----:B------:R-:W-:Y:S01]  /*1520*/  MOV R24, UR4 ;  /* 0x0000000400187c02 */ /* 0x000fe20008000f00 */
[----:B------:R-:W-:Y:S01]  /*1530*/  IMAD.U32 R5, RZ, RZ, UR7 ;  /* 0x00000007ff057e24 */ /* 0x000fe2000f8e00ff */
[----:B------:R-:W-:Y:S01]  /*1540*/  MOV R4, UR6 ;  /* 0x0000000600047c02 */ /* 0x000fe20008000f00 */
[----:B------:R-:W-:Y:S02]  /*1550*/  IMAD.U32 R2, RZ, RZ, UR4 ;  /* 0x00000004ff027e24 */ /* 0x000fe4000f8e00ff */
[----:B------:R-:W-:Y:S01]  /*1560*/  IMAD.U32 R27, RZ, RZ, UR7 ;  /* 0x00000007ff1b7e24 */ /* 0x000fe2000f8e00ff */
[----:B------:R-:W-:Y:S01]  /*1570*/  MOV R27, R5 ;  /* 0x00000005001b7202 */ /* 0x000fe20000000f00 */
[----:B------:R-:W-:Y:S02]  /*1580*/  IMAD.U32 R26, RZ, RZ, UR6 ;  /* 0x00000006ff1a7e24 */ /* 0x000fe4000f8e00ff */
[----:B------:R-:W-:-:S02]  /*1590*/  IMAD.MOV.U32 R25, RZ, RZ, R3 ;  /* 0x000000ffff197224 */ /* 0x000fc400078e0003 */
[----:B---34-:R-:W-:-:S07]  /*15a0*/  IMAD.U32 R2, RZ, RZ, UR11 ;  /* 0x0000000bff027e24 */ /* 0x018fce000f8e00ff */
.L_x_19:
[----:B0-----:R-:W0:Y:S01]  /*15b0*/  LDC.64 R4, c[0x0][0x380] ;  /* 0x0000e000ff047b82 */ /* 0x001e220000000a00 */
[----:B------:R-:W-:Y:S01]  /*15c0*/  IMAD.U32 R14, RZ, RZ, UR14 ;  /* 0x0000000eff0e7e24 */ /* 0x000fe2000f8e00ff */
[----:B------:R-:W-:Y:S01]  /*15d0*/  MOV R15, UR15 ;  /* 0x0000000f000f7c02 */ /* 0x000fe20008000f00 */
[----:B------:R-:W-:Y:S02]  /*15e0*/  IMAD.U32 R12, RZ, RZ, UR14 ;  /* 0x0000000eff0c7e24 */ /* 0x000fe4000f8e00ff */
[----:B------:R-:W-:Y:S02]  /*15f0*/  IMAD.U32 R13, RZ, RZ, UR15 ;  /* 0x0000000fff0d7e24 */ /* 0x000fe4000f8e00ff */
[----:B------:R-:W2:Y:S04]  /*1600*/  LDG.E.64 R20, desc[UR12][R14.64+0x20] ;  /* 0x0000200c0e147981 */ /* 0x000ea8000c1e1b00 */
[----:B------:R-:W3:Y:S01]  /*1610*/  LDG.E.64 R28, desc[UR12][R12.64+0x18] ;  /* 0x0000180c0c1c7981 */ /* 0x000ee2000c1e1b00 */
[----:B0-----:R-:W-:-:S05]  /*1620*/  IMAD.WIDE.U32 R4, R2, 0x8, R4 ;  /* 0x0000000802047825 */ /* 0x001fca00078e0004 */
[----:B------:R-:W2:Y:S04]  /*1630*/  LDG.E.64 R8, desc[UR12][R4.64+0x8] ;  /* 0x0000080c04087981 */ /* 0x000ea8000c1e1b00 */
[----:B------:R-:W3:Y:S01]  /*1640*/  LDG.E.64 R6, desc[UR12][R4.64] ;  /* 0x0000000c04067981 */ /* 0x000ee2000c1e1b00 */
[----:B------:R-:W-:Y:S01]  /*1650*/  MOV R32, UR14 ;  /* 0x0000000e00207c02 */ /* 0x000fe20008000f00 */
[----:B------:R-:W-:Y:S02]  /*1660*/  IMAD.U32 R33, RZ, RZ, UR15 ;  /* 0x0000000fff217e24 */ /* 0x000fe4000f8e00ff */
[----:B------:R-:W4:Y:S04]  /*1670*/  LDG.E.64 R10, desc[UR12][R4.64+0x10] ;  /* 0x0000100c040a7981 */ /* 0x000f28000c1e1b00 */
[----:B------:R-:W4:Y:S01]  /*1680*/  LDG.E.64 R22, desc[UR12][R32.64+0x28] ;  /* 0x0000280c20167981 */ /* 0x000f22000c1e1b00 */
[----:B------:R-:W-:Y:S01]  /*1690*/  VIADD R3, R2, 0xfffffffd ;  /* 0xfffffffd02037836 */ /* 0x000fe20000000000 */
[----:B--2---:R-:W-:-:S02]  /*16a0*/  DADD R20, R20, -R8 ;  /* 0x0000000014147229 */ /* 0x004fc40000000808 */
        /* <DEDUP_REMOVED lines=18> */
[----:B------:R-:W-:Y:S01]  /*17d0*/  VIADD R7, R33, 0xfff00000 ;  /* 0xfff0000021077836 */ /* 0x000fe20000000000 */
[----:B------:R-:W-:-:S05]  /*17e0*/  MOV R6, R32 ;  /* 0x0000002000067202 */ /* 0x000fca0000000f00 */
[----:B------:R-:W-:-:S08]  /*17f0*/  DFMA R10, R4, -R4, R8 ;  /* 0x80000004040a722b */ /* 0x000fd00000000008 */
[----:B------:R-:W-:Y:S01]  /*1800*/  DFMA R12, R10, R6, R4 ;  /* 0x000000060a0c722b */ /* 0x000fe20000000004 */
[----:B------:R-:W-:Y:S10]  /*1810*/  @!P0 BRA `(.L_x_11) ;  /* 0x0000000000148947 */ /* 0x000ff40003800000 */
[----:B------:R-:W-:Y:S01]  /*1820*/  MOV R12, R4 ;  /* 0x00000004000c7202 */ /* 0x000fe20000000f00 */
[----:B------:R-:W-:Y:S01]  /*1830*/  IMAD.MOV.U32 R6, RZ, RZ, R32 ;  /* 0x000000ffff067224 */ /* 0x000fe200078e0020 */
[----:B------:R-:W-:Y:S01]  /*1840*/  MOV R4, 0x1870 ;  /* 0x0000187000047802 */ /* 0x000fe20000000f00 */
[----:B------:R-:W-:-:S07]  /*1850*/  IMAD.MOV.U32 R13, RZ, RZ, R5 ;  /* 0x000000ffff0d7224 */ /* 0x000fce00078e0005 */
[----:B-----5:R-:W-:Y:S05]  /*1860*/  CALL.REL.NOINC `($__internal_1_$__cuda_sm20_dsqrt_rn_f64_mediumpath_v1) ;  /* 0x0000001000b07944 */ /* 0x020fea0003c00000 */
.L_x_11:
        /* <DEDUP_REMOVED lines=20> */
[----:B-----5:R-:W-:Y:S05]  /*19b0*/  CALL.REL.NOINC `($__internal_0_$__cuda_sm20_div_rn_f64_full) ;  /* 0x0000000800d07944 */ /* 0x020fea0003c00000 */
.L_x_12:
[----:B------:R-:W0:Y:S01]  /*19c0*/  LDC.64 R4, c[0x0][0x388] ;  /* 0x0000e200ff047b82 */ /* 0x000e220000000a00 */
[----:B------:R-:W-:-:S08]  /*19d0*/  DMUL R6, R28, R6 ;  /* 0x000000061c067228 */ /* 0x000fd00000000000 */
[----:B-----5:R-:W-:Y:S01]  /*19e0*/  DFMA R30, -R6, UR16, R30 ;  /* 0x00000010061e7c2b */ /* 0x020fe2000800011e */
[----:B0-----:R-:W-:-:S06]  /*19f0*/  IMAD.WIDE.U32 R28, R0, 0x18, R4 ;  /* 0x00000018001c7825 */ /* 0x001fcc00078e0004 */
        /* <DEDUP_REMOVED lines=22> */
.L_x_13:
[----:B------:R-:W-:-:S08]  /*1b60*/  DMUL R6, R20, R6 ;  /* 0x0000000614067228 */ /* 0x000fd00000000000 */
        /* <DEDUP_REMOVED lines=23> */
.L_x_14:
[----:B------:R-:W0:Y:S01]  /*1ce0*/  LDC.64 R4, c[0x0][0x380] ;  /* 0x0000e000ff047b82 */ /* 0x000e220000000a00 */
[----:B------:R-:W-:Y:S01]  /*1cf0*/  DMUL R6, R22, R6 ;  /* 0x0000000616067228 */ /* 0x000fe20000000000 */
[----:B------:R-:W-:Y:S01]  /*1d00*/  IMAD.U32 R14, RZ, RZ, UR14 ;  /* 0x0000000eff0e7e24 */ /* 0x000fe2000f8e00ff */
[----:B------:R-:W-:-:S06]  /*1d10*/  MOV R15, UR15 ;  /* 0x0000000f000f7c02 */ /* 0x000fcc0008000f00 */
[----:B------:R-:W-:Y:S01]  /*1d20*/  DFMA R18, -R6, UR16, R18 ;  /* 0x0000001006127c2b */ /* 0x000fe20008000112 */
[----:B------:R-:W-:Y:S02]  /*1d30*/  IMAD.U32 R12, RZ, RZ, UR14 ;  /* 0x0000000eff0c7e24 */ /* 0x000fe4000f8e00ff */
[----:B------:R-:W-:-:S04]  /*1d40*/  IMAD.U32 R13, RZ, RZ, UR15 ;  /* 0x0000000fff0d7e24 */ /* 0x000fc8000f8e00ff */
[----:B------:R1:W-:Y:S04]  /*1d50*/  STG.E.64 desc[UR12][R28.64+0x28], R18 ;  /* 0x000028121c007986 */ /* 0x0003e8000c101b0c */
[----:B------:R-:W2:Y:S01]  /*1d60*/  LDG.E.64 R22, desc[UR12][R14.64+0x20] ;  /* 0x0000200c0e167981 */ /* 0x000ea2000c1e1b00 */
[----:B0-----:R-:W-:-:S03]  /*1d70*/  IMAD.WIDE.U32 R4, R3, 0x8, R4 ;  /* 0x0000000803047825 */ /* 0x001fc600078e0004 */
[----:B------:R-:W3:Y:S04]  /*1d80*/  LDG.E.64 R32, desc[UR12][R12.64+0x18] ;  /* 0x0000180c0c207981 */ /* 0x000ee8000c1e1b00 */
[----:B------:R-:W2:Y:S04]  /*1d90*/  LDG.E.64 R8, desc[UR12][R4.64+0x8] ;  /* 0x0000080c04087981 */ /* 0x000ea8000c1e1b00 */
[----:B------:R-:W3:Y:S01]  /*1da0*/  LDG.E.64 R6, desc[UR12][R4.64] ;  /* 0x0000000c04067981 */ /* 0x000ee2000c1e1b00 */
[----:B------:R-:W-:Y:S01]  /*1db0*/  MOV R34, UR14 ;  /* 0x0000000e00227c02 */ /* 0x000fe20008000f00 */
[----:B------:R-:W-:-:S02]  /*1dc0*/  IMAD.U32 R35, RZ, RZ, UR15 ;  /* 0x0000000fff237e24 */ /* 0x000fc4000f8e00ff */
        /* <DEDUP_REMOVED lines=25> */
[----:B-1----:R-:W-:Y:S10]  /*1f60*/  @!P0 BRA `(.L_x_15) ;  /* 0x00000000001c8947 */ /* 0x002ff40003800000 */
[----:B------:R-:W-:Y:S01]  /*1f70*/  IMAD.MOV.U32 R6, RZ, RZ, R10 ;  /* 0x000000ffff067224 */ /* 0x000fe200078e000a */
[----:B------:R-:W-:Y:S01]  /*1f80*/  MOV R11, R35 ;  /* 0x00000023000b7202 */ /* 0x000fe20000000f00 */
[----:B------:R-:W-:Y:S01]  /*1f90*/  IMAD.MOV.U32 R12, RZ, RZ, R4 ;  /* 0x000000ffff0c7224 */ /* 0x000fe200078e0004 */
[----:B------:R-:W-:Y:S01]  /*1fa0*/  MOV R4, 0x1fe0 ;  /* 0x00001fe000047802 */ /* 0x000fe20000000f00 */
[----:B------:R-:W-:Y:S02]  /*1fb0*/  IMAD.MOV.U32 R10, RZ, RZ, R34 ;  /* 0x000000ffff0a7224 */ /* 0x000fe400078e0022 */
[----:B------:R-:W-:-:S07]  /*1fc0*/  IMAD.MOV.U32 R13, RZ, RZ, R5 ;  /* 0x000000ffff0d7224 */ /* 0x000fce00078e0005 */
[----:B------:R-:W-:Y:S05]  /*1fd0*/  CALL.REL.NOINC `($__internal_1_$__cuda_sm20_dsqrt_rn_f64_mediumpath_v1) ;  /* 0x0000000800d47944 */ /* 0x000fea0003c00000 */
.L_x_15:
[----:B------:R-:W2:Y:S01]  /*1fe0*/  LDG.E.64 R4, desc[UR12][R24.64] ;  /* 0x0000000c18047981 */ /* 0x000ea2000c1e1b00 */
[----:B------:R-:W0:Y:S01]  /*1ff0*/  MUFU.RCP64H R7, R13 ;  /* 0x0000000d00077308 */ /* 0x000e220000001800 */
[----:B------:R-:W-:-:S06]  /*2000*/  MOV R6, 0x1 ;  /* 0x0000000100067802 */ /* 0x000fcc0000000f00 */
        /* <DEDUP_REMOVED lines=17> */
[----:B------:R-:W-:Y:S05]  /*2120*/  CALL.REL.NOINC `($__internal_0_$__cuda_sm20_div_rn_f64_full) ;  /* 0x0000000000f47944 */ /* 0x000fea0003c00000 */
.L_x_16:
[----:B------:R-:W-:-:S08]  /*2130*/  DMUL R6, R32, R6 ;  /* 0x0000000620067228 */ /* 0x000fd00000000000 */
[----:B------:R-:W-:-:S07]  /*2140*/  DFMA R30, -R6, UR16, R30 ;  /* 0x00000010061e7c2b */ /* 0x000fce000800011e */
        /* <DEDUP_REMOVED lines=18> */
[----:B------:R-:W-:Y:S01]  /*2270*/  MOV R9, R13 ;  /* 0x0000000d00097202 */ /* 0x000fe20000000f00 */
[----:B------:R-:W-:Y:S01]  /*2280*/  IMAD.MOV.U32 R8, RZ, RZ, R12 ;  /* 0x000000ffff087224 */ /* 0x000fe200078e000c */
[----:B------:R-:W-:-:S07]  /*2290*/  MOV R4, 0x22b0 ;  /* 0x000022b000047802 */ /* 0x000fce0000000f00 */
[----:B------:R-:W-:Y:S05]  /*22a0*/  CALL.REL.NOINC `($__internal_0_$__cuda_sm20_div_rn_f64_full) ;  /* 0x0000000000947944 */ /* 0x000fea0003c00000 */
.L_x_17:
        /* <DEDUP_REMOVED lines=24> */
.L_x_18:
[----:B------:R-:W-:Y:S01]  /*2430*/  DMUL R6, R20, R6 ;  /* 0x0000000614067228 */ /* 0x000fe20000000000 */
[----:B------:R-:W-:Y:S01]  /*2440*/  UISETP.GT.U32.AND UP0, UPT, UR10, 0x2, UPT ;  /* 0x000000020a00788c */ /* 0x000fe2000bf04070 */
[----:B------:R-:W-:Y:S01]  /*2450*/  IADD3 R24, P0, PT, R24, -0x10, RZ ;  /* 0xfffffff018187810 */ /* 0x000fe20007f1e0ff */
[----:B------:R-:W-:Y:S01]  /*2460*/  UIADD3 UR4, UPT, UPT, UR10, -0x2, URZ ;  /* 0xfffffffe0a047890 */ /* 0x000fe2000fffe0ff */
[----:B------:R-:W-:Y:S02]  /*2470*/  IADD3 R26, P1, PT, R26, -0x10, RZ ;  /* 0xfffffff01a1a7810 */ /* 0x000fe40007f3e0ff */
[----:B------:R-:W-:Y:S02]  /*2480*/  IADD3.X R25, PT, PT, R25, -0x1, RZ, P0, !PT ;  /* 0xffffffff19197810 */ /* 0x000fe400007fe4ff */
[----:B------:R-:W-:Y:S01]  /*2490*/  DFMA R18, -R6, UR16, R18 ;  /* 0x0000001006127c2b */ /* 0x000fe20008000112 */
[----:B------:R-:W-:Y:S01]  /*24a0*/  IADD3.X R27, PT, PT, R27, -0x1, RZ, P1, !PT ;  /* 0xffffffff1b1b7810 */ /* 0x000fe20000ffe4ff */
[----:B------:R-:W-:Y:S01]  /*24b0*/  UMOV UR10, UR4 ;  /* 0x00000004000a7c82 */ /* 0x000fe20008000000 */
[----:B------:R-:W-:-:S04]  /*24c0*/  IADD3 R2, PT, PT, R2, -0x6, RZ ;  /* 0xfffffffa02027810 */ /* 0x000fc80007ffe0ff */
[----:B------:R0:W-:Y:S01]  /*24d0*/  STG.E.64 desc[UR12][R28.64+0x28], R18 ;  /* 0x000028121c007986 */ /* 0x0001e2000c101b0c */
[----:B------:R-:W-:Y:S05]  /*24e0*/  BRA.U UP0, `(.L_x_19) ;  /* 0xfffffff100307547 */ /* 0x000fea000b83ffff */
[----:B------:R-:W-:Y:S05]  /*24f0*/  EXIT ;  /* 0x000000000000794d */ /* 0x000fea0003800000 */
        .weak           $__internal_0_$__cuda_sm20_div_rn_f64_full
        .type           $__internal_0_$__cuda_sm20_div_rn_f64_full,@function
        .size           $__internal_0_$__cuda_sm20_div_rn_f64_full,($__internal_1_$__cuda_sm20_dsqrt_rn_f64_mediumpath_v1 - $__internal_0_$__cuda_sm20_div_rn_f64_full)
$__internal_0_$__cuda_sm20_div_rn_f64_full:
[C---:B------:R-:W-:Y:S01]  /*2500*/  FSETP.GEU.AND P0, PT, |R9|.reuse, 1.469367938527859385e-39, PT ;  /* 0x001000000900780b */ /* 0x040fe20003f0e200 */
[----:B------:R-:W-:Y:S01]  /*2510*/  IMAD.MOV.U32 R14, RZ, RZ, R8 ;  /* 0x000000ffff0e7224 */ /* 0x000fe200078e0008 */
[----:B------:R-:W-:Y:S01]  /*2520*/  LOP3.LUT R5, R9, 0x800fffff, RZ, 0xc0, !PT ;  /* 0x800fffff09057812 */ /* 0x000fe200078ec0ff */
[----:B------:R-:W-:Y:S01]  /*2530*/  IMAD.MOV.U32 R10, RZ, RZ, 0x1 ;  /* 0x00000001ff0a7424 */ /* 0x000fe200078e00ff */
[----:B------:R-:W-:Y:S01]  /*2540*/  MOV R36, R6 ;  /* 0x0000000600247202 */ /* 0x000fe20000000f00 */
[----:B------:R-:W-:Y:S01]  /*2550*/  IMAD.MOV.U32 R37, RZ, RZ, R7 ;  /* 0x000000ffff257224 */ /* 0x000fe200078e0007 */
[----:B------:R-:W-:Y:S01]  /*2560*/  LOP3.LUT R15, R5, 0x3ff00000, RZ, 0xfc, !PT ;  /* 0x3ff00000050f7812 */ /* 0x000fe200078efcff */
[----:B------:R-:W-:Y:S01]  /*2570*/  IMAD.MOV.U32 R7, RZ, RZ, 0x1ca00000 ;  /* 0x1ca00000ff077424 */ /* 0x000fe200078e00ff */
[----:B------:R-:W-:Y:S02]  /*2580*/  LOP3.LUT R5, R9, 0x7ff00000, RZ, 0xc0, !PT ;  /* 0x7ff0000009057812 */ /* 0x000fe400078ec0ff */
[----:B------:R-:W-:-:S02]  /*2590*/  LOP3.LUT R6, R37, 0x7ff00000, RZ, 0xc0, !PT ;  /* 0x7ff0000025067812 */ /* 0x000fc400078ec0ff */
[----:B------:R-:W-:Y:S01]  /*25a0*/  MOV R34, R36 ;  /* 0x0000002400227202 */ /* 0x000fe20000000f00 */
[----:B------:R-:W-:Y:S01]  /*25b0*/  @!P0 DMUL R14, R8, 8.98846567431157953865e+307 ;  /* 0x7fe00000080e8828 */ /* 0x000fe20000000000 */
[----:B------:R-:W-:-:S05]  /*25c0*/  ISETP.GE.U32.AND P1, PT, R6, R5, PT ;  /* 0x000000050600720c */ /* 0x000fca0003f26070 */
[----:B------:R-:W0:Y:S02]  /*25d0*/  MUFU.RCP64H R11, R15 ;  /* 0x0000000f000b7308 */ /* 0x000e240000001800 */
[----:B0-----:R-:W-:-:S08]  /*25e0*/  DFMA R38, R10, -R14, 1 ;  /* 0x3ff000000a26742b */ /* 0x001fd0000000080e */
[----:B------:R-:W-:-:S08]  /*25f0*/  DFMA R38, R38, R38, R38 ;  /* 0x000000262626722b */ /* 0x000fd00000000026 */
[----:B------:R-:W-:Y:S01]  /*2600*/  DFMA R38, R10, R38, R10 ;  /* 0x000000260a26722b */ /* 0x000fe2000000000a */
[----:B------:R-:W-:Y:S02]  /*2610*/  SEL R10, R7, 0x63400000, !P1 ;  /* 0x63400000070a7807 */ /* 0x000fe40004800000 */
[----:B------:R-:W-:Y:S02]  /*2620*/  FSETP.GEU.AND P1, PT, |R37|, 1.469367938527859385e-39, PT ;  /* 0x001000002500780b */ /* 0x000fe40003f2e200 */
[----:B------:R-:W-:-:S03]  /*2630*/  LOP3.LUT R35, R10, 0x800fffff, R37, 0xf8, !PT ;  /* 0x800fffff0a237812 */ /* 0x000fc600078ef825 */
[----:B------:R-:W-:-:S08]  /*2640*/  DFMA R40, R38, -R14, 1 ;  /* 0x3ff000002628742b */ /* 0x000fd0000000080e */
[----:B------:R-:W-:Y:S01]  /*2650*/  DFMA R38, R38, R40, R38 ;  /* 0x000000282626722b */ /* 0x000fe20000000026 */
[----:B------:R-:W-:Y:S10]  /*2660*/  @P1 BRA `(.L_x_20) ;  /* 0x0000000000201947 */ /* 0x000ff40003800000 */
[----:B------:R-:W-:-:S04]  /*2670*/  LOP3.LUT R11, R9, 0x7ff00000, RZ, 0xc0, !PT ;  /* 0x7ff00000090b7812 */ /* 0x000fc800078ec0ff */
[----:B------:R-:W-:Y:S01]  /*2680*/  ISETP.GE.U32.AND P1, PT, R6, R11, PT ;  /* 0x0000000b0600720c */ /* 0x000fe20003f26070 */
[----:B------:R-:W-:-:S03]  /*2690*/  IMAD.MOV.U32 R6, RZ, RZ, RZ ;  /* 0x000000ffff067224 */ /* 0x000fc600078e00ff */
[----:B------:R-:W-:-:S04]  /*26a0*/  SEL R7, R7, 0x63400000, !P1 ;  /* 0x6340000007077807 */ /* 0x000fc80004800000 */
[----:B------:R-:W-:-:S04]  /*26b0*/  LOP3.LUT R7, R7, 0x80000000, R37, 0xf8, !PT ;  /* 0x8000000007077812 */ /* 0x000fc800078ef825 */
[----:B------:R-:W-:-:S06]  /*26c0*/  LOP3.LUT R7, R7, 0x100000, RZ, 0xfc, !PT ;  /* 0x0010000007077812 */ /* 0x000fcc00078efcff */
[----:B------:R-:W-:-:S10]  /*26d0*/  DFMA R34, R34, 2, -R6 ;  /* 0x400000002222782b */ /* 0x000fd40000000806 */
[----:B------:R-:W-:-:S07]  /*26e0*/  LOP3.LUT R6, R35, 0x7ff00000, RZ, 0xc0, !PT ;  /* 0x7ff0000023067812 */ /* 0x000fce00078ec0ff */
.L_x_20:
[----:B------:R-:W-:Y:S01]  /*26f0*/  VIADD R7, R6, 0xffffffff ;  /* 0xffffffff06077836 */ /* 0x000fe20000000000 */
[----:B------:R-:W-:Y:S01]  /*2700*/  @!P0 LOP3.LUT R5, R15, 0x7ff00000, RZ, 0xc0, !PT ;  /* 0x7ff000000f058812 */ /* 0x000fe200078ec0ff */
[----:B------:R-:W-:-:S03]  /*2710*/  DMUL R10, R38, R34 ;  /* 0x00000022260a7228 */ /* 0x000fc60000000000 */
[----:B------:R-:W-:Y:S02]  /*2720*/  ISETP.GT.U32.AND P0, PT, R7, 0x7feffffe, PT ;  /* 0x7feffffe0700780c */ /* 0x000fe40003f04070 */
[----:B------:R-:W-:-:S03]  /*2730*/  IADD3 R7, PT, PT, R5, -0x1, RZ ;  /* 0xffffffff05077810 */ /* 0x000fc60007ffe0ff */
[----:B------:R-:W-:Y:S01]  /*2740*/  DFMA R40, R10, -R14, R34 ;  /* 0x8000000e0a28722b */ /* 0x000fe20000000022 */
[----:B------:R-:W-:-:S07]  /*2750*/  ISETP.GT.U32.OR P0, PT, R7, 0x7feffffe, P0 ;  /* 0x7feffffe0700780c */ /* 0x000fce0000704470 */
[----:B------:R-:W-:-:S06]  /*2760*/  DFMA R38, R38, R40, R10 ;  /* 0x000000282626722b */ /* 0x000fcc000000000a */
[----:B------:R-:W-:Y:S05]  /*2770*/  @P0 BRA `(.L_x_21) ;  /* 0x00000000007c0947 */ /* 0x000fea0003800000 */
[----:B------:R-:W-:Y:S01]  /*2780*/  LOP3.LUT R5, R37, 0x7ff00000, RZ, 0xc0, !PT ;  /* 0x7ff0000025057812 */ /* 0x000fe200078ec0ff */
[----:B------:R-:W-:Y:S01]  /*2790*/  IMAD.MOV.U32 R7, RZ, RZ, 0x1ca00000 ;  /* 0x1ca00000ff077424 */ /* 0x000fe200078e00ff */
[----:B------:R-:W-:Y:S01]  /*27a0*/  LOP3.LUT R6, R9, 0x7ff00000, RZ, 0xc0, !PT ;  /* 0x7ff0000009067812 */ /* 0x000fe200078ec0ff */
[----:B------:R-:W-:-:S03]  /*27b0*/  IMAD.MOV.U32 R36, RZ, RZ, RZ ;  /* 0x000000ffff247224 */ /* 0x000fc600078e00ff */
[CC--:B------:R-:W-:Y:S02]  /*27c0*/  VIADDMNMX R10, R5.reuse, -R6.reuse, 0xb9600000, !PT ;  /* 0xb9600000050a7446 */ /* 0x0c0fe40007800906 */
[----:B------:R-:W-:Y:S02]  /*27d0*/  ISETP.GE.U32.AND P0, PT, R5, R6, PT ;  /* 0x000000060500720c */ /* 0x000fe40003f06070 */
[----:B------:R-:W-:Y:S02]  /*27e0*/  VIMNMX R10, PT, PT, R10, 0x46a00000, PT ;  /* 0x46a000000a0a7848 */ /* 0x000fe40003fe0100 */
[----:B------:R-:W-:-:S05]  /*27f0*/  SEL R7, R7, 0x63400000, !P0 ;  /* 0x6340000007077807 */ /* 0x000fca0004000000 */
[----:B------:R-:W-:-:S05]  /*2800*/  IMAD.IADD R7, R10, 0x1, -R7 ;  /* 0x000000010a077824 */ /* 0x000fca00078e0a07 */
[----:B------:R-:W-:-:S06]  /*2810*/  IADD3 R37, PT, PT, R7, 0x7fe00000, RZ ;  /* 0x7fe0000007257810 */ /* 0x000fcc0007ffe0ff */
[----:B------:R-:W-:-:S10]  /*2820*/  DMUL R10, R38, R36 ;  /* 0x00000024260a7228 */ /* 0x000fd40000000000 */
[----:B------:R-:W-:-:S13]  /*2830*/  FSETP.GTU.AND P0, PT, |R11|, 1.469367938527859385e-39, PT ;  /* 0x001000000b00780b */ /* 0x000fda0003f0c200 */
[----:B------:R-:W-:Y:S05]  /*2840*/  @P0 BRA `(.L_x_22) ;  /* 0x0000000000a80947 */ /* 0x000fea0003800000 */
[----:B------:R-:W-:Y:S01]  /*2850*/  DFMA R14, R38, -R14, R34 ;  /* 0x8000000e260e722b */ /* 0x000fe20000000022 */
[----:B------:R-:W-:-:S09]  /*2860*/  IMAD.MOV.U32 R36, RZ, RZ, RZ ;  /* 0x000000ffff247224 */ /* 0x000fd200078e00ff */
[C---:B------:R-:W-:Y:S02]  /*2870*/  FSETP.NEU.AND P0, PT, R15.reuse, RZ, PT ;  /* 0x000000ff0f00720b */ /* 0x040fe40003f0d000 */
[----:B------:R-:W-:-:S04]  /*2880*/  LOP3.LUT R5, R15, 0x80000000, R9, 0x48, !PT ;  /* 0x800000000f057812 */ /* 0x000fc800078e4809 */
[----:B------:R-:W-:-:S07]  /*2890*/  LOP3.LUT R37, R5, R37, RZ, 0xfc, !PT ;  /* 0x0000002505257212 */ /* 0x000fce00078efcff */
[----:B------:R-:W-:Y:S05]  /*28a0*/  @!P0 BRA `(.L_x_22) ;  /* 0x0000000000908947 */ /* 0x000fea0003800000 */
[C---:B------:R-:W-:Y:S01]  /*28b0*/  IADD3 R9, PT, PT, -R7.reuse, RZ, RZ ;  /* 0x000000ff07097210 */ /* 0x040fe20007ffe1ff */
[----:B------:R-:W-:Y:S01]  /*28c0*/  IMAD.MOV.U32 R8, RZ, RZ, RZ ;  /* 0x000000ffff087224 */ /* 0x000fe200078e00ff */
[----:B------:R-:W-:-:S05]  /*28d0*/  IADD3 R7, PT, PT, -R7, -0x43300000, RZ ;  /* 0xbcd0000007077810 */ /* 0x000fca0007ffe1ff */
[----:B------:R-:W-:Y:S02]  /*28e0*/  DFMA R8, R10, -R8, R38 ;  /* 0x800000080a08722b */ /* 0x000fe40000000026 */
[----:B------:R-:W-:-:S08]  /*28f0*/  DMUL.RP R38, R38, R36 ;  /* 0x0000002426267228 */ /* 0x000fd00000008000 */
[----:B------:R-:W-:Y:S02]  /*2900*/  FSETP.NEU.AND P0, PT, |R9|, R7, PT ;  /* 0x000000070900720b */ /* 0x000fe40003f0d200 */
[----:B------:R-:W-:Y:S02]  /*2910*/  LOP3.LUT R5, R39, R5, RZ, 0x3c, !PT ;  /* 0x0000000527057212 */ /* 0x000fe400078e3cff */
[----:B------:R-:W-:Y:S02]  /*2920*/  FSEL R6, R38, R10, !P0 ;  /* 0x0000000a26067208 */ /* 0x000fe40004000000 */
[----:B------:R-:W-:-:S03]  /*2930*/  FSEL R7, R5, R11, !P0 ;  /* 0x0000000b05077208 */ /* 0x000fc60004000000 */
[----:B------:R-:W-:Y:S01]  /*2940*/  IMAD.MOV.U32 R10, RZ, RZ, R6 ;  /* 0x000000ffff0a7224 */ /* 0x000fe200078e0006 */
[----:B------:R-:W-:Y:S01]  /*2950*/  MOV R11, R7 ;  /* 0x00000007000b7202 */ /* 0x000fe20000000f00 */
[----:B------:R-:W-:Y:S06]  /*2960*/  BRA `(.L_x_22) ;  /* 0x0000000000607947 */ /* 0x000fec0003800000 */
.L_x_21:
[----:B------:R-:W-:-:S14]  /*2970*/  DSETP.NAN.AND P0, PT, R36, R36, PT ;  /* 0x000000242400722a */ /* 0x000fdc0003f08000 */
[----:B------:R-:W-:Y:S05]  /*2980*/  @P0 BRA `(.L_x_23) ;  /* 0x00000000004c0947 */ /* 0x000fea0003800000 */
[----:B------:R-:W-:-:S14]  /*2990*/  DSETP.NAN.AND P0, PT, R8, R8, PT ;  /* 0x000000080800722a */ /* 0x000fdc0003f08000 */
[----:B------:R-:W-:Y:S05]  /*29a0*/  @P0 BRA `(.L_x_24) ;  /* 0x0000000000340947 */ /* 0x000fea0003800000 */
[----:B------:R-:W-:Y:S01]  /*29b0*/  ISETP.NE.AND P0, PT, R6, R5, PT ;  /* 0x000000050600720c */ /* 0x000fe20003f05270 */
[----:B------:R-:W-:Y:S02]  /*29c0*/  IMAD.MOV.U32 R10, RZ, RZ, 0x0 ;  /* 0x00000000ff0a7424 */ /* 0x000fe400078e00ff */
[----:B------:R-:W-:-:S10]  /*29d0*/  IMAD.MOV.U32 R11, RZ, RZ, -0x80000 ;  /* 0xfff80000ff0b7424 */ /* 0x000fd400078e00ff */
[----:B------:R-:W-:Y:S05]  /*29e0*/  @!P0 BRA `(.L_x_22) ;  /* 0x0000000000408947 */ /* 0x000fea0003800000 */
[----:B------:R-:W-:Y:S02]  /*29f0*/  ISETP.NE.AND P0, PT, R6, 0x7ff00000, PT ;  /* 0x7ff000000600780c */ /* 0x000fe40003f05270 */
[----:B------:R-:W-:Y:S02]  /*2a00*/  LOP3.LUT R9, R37, 0x80000000, R9, 0x48, !PT ;  /* 0x8000000025097812 */ /* 0x000fe400078e4809 */
[----:B------:R-:W-:-:S13]  /*2a10*/  ISETP.EQ.OR P0, PT, R5, RZ, !P0 ;  /* 0x000000ff0500720c */ /* 0x000fda0004702670 */
[----:B------:R-:W-:Y:S01]  /*2a20*/  @P0 LOP3.LUT R5, R9, 0x7ff00000, RZ, 0xfc, !PT ;  /* 0x7ff0000009050812 */ /* 0x000fe200078efcff */
[----:B------:R-:W-:Y:S01]  /*2a30*/  @!P0 IMAD.MOV.U32 R11, RZ, RZ, R9 ;  /* 0x000000ffff0b8224 */ /* 0x000fe200078e0009 */
[----:B------:R-:W-:Y:S01]  /*2a40*/  @!P0 MOV R10, RZ ;  /* 0x000000ff000a8202 */ /* 0x000fe20000000f00 */
[----:B------:R-:W-:Y:S01]  /*2a50*/  @P0 IMAD.MOV.U32 R10, RZ, RZ, RZ ;  /* 0x000000ffff0a0224 */ /* 0x000fe200078e00ff */
[----:B------:R-:W-:Y:S01]  /*2a60*/  @P0 MOV R11, R5 ;  /* 0x00000005000b0202 */ /* 0x000fe20000000f00 */
[----:B------:R-:W-:Y:S06]  /*2a70*/  BRA `(.L_x_22) ;  /* 0x00000000001c7947 */ /* 0x000fec0003800000 */
.L_x_24:
[----:B------:R-:W-:Y:S01]  /*2a80*/  LOP3.LUT R5, R9, 0x80000, RZ, 0xfc, !PT ;  /* 0x0008000009057812 */ /* 0x000fe200078efcff */
[----:B------:R-:W-:-:S04]  /*2a90*/  IMAD.MOV.U32 R10, RZ, RZ, R8 ;  /* 0x000000ffff0a7224 */ /* 0x000fc800078e0008 */
[----:B------:R-:W-:Y:S01]  /*2aa0*/  IMAD.MOV.U32 R11, RZ, RZ, R5 ;  /* 0x000000ffff0b7224 */ /* 0x000fe200078e0005 */
[----:B------:R-:W-:Y:S06]  /*2ab0*/  BRA `(.L_x_22) ;  /* 0x00000000000c7947 */ /* 0x000fec0003800000 */
.L_x_23:
[----:B------:R-:W-:Y:S02]  /*2ac0*/  LOP3.LUT R5, R37, 0x80000, RZ, 0xfc, !PT ;  /* 0x0008000025057812 */ /* 0x000fe400078efcff */
[----:B------:R-:W-:-:S03]  /*2ad0*/  MOV R10, R36 ;  /* 0x00000024000a7202 */ /* 0x000fc60000000f00 */
[----:B------:R-:W-:-:S07]  /*2ae0*/  IMAD.MOV.U32 R11, RZ, RZ, R5 ;  /* 0x000000ffff0b7224 */ /* 0x000fce00078e0005 */
.L_x_22:
[----:B------:R-:W-:Y:S01]  /*2af0*/  IMAD.MOV.U32 R5, RZ, RZ, 0x0 ;  /* 0x00000000ff057424 */ /* 0x000fe200078e00ff */
[----:B------:R-:W-:Y:S01]  /*2b00*/  MOV R7, R11 ;  /* 0x0000000b00077202 */ /* 0x000fe20000000f00 */
[----:B------:R-:W-:Y:S02]  /*2b10*/  IMAD.MOV.U32 R6, RZ, RZ, R10 ;  /* 0x000000ffff067224 */ /* 0x000fe400078e000a */
[----:B------:R-:W-:Y:S05]  /*2b20*/  RET.REL.NODEC R4 `(_Z8B_kernelPdS_S_di) ;  /* 0xffffffd404347950 */ /* 0x000fea0003c3ffff */
        .weak           $__internal_1_$__cuda_sm20_dsqrt_rn_f64_mediumpath_v1
        .type           $__internal_1_$__cuda_sm20_dsqrt_rn_f64_mediumpath_v1,@function
        .size           $__internal_1_$__cuda_sm20_dsqrt_rn_f64_mediumpath_v1,(.L_x_30 - $__internal_1_$__cuda_sm20_dsqrt_rn_f64_mediumpath_v1)
$__internal_1_$__cuda_sm20_dsqrt_rn_f64_mediumpath_v1:
[----:B------:R-:W-:-:S13]  /*2b30*/  ISETP.GE.U32.AND P0, PT, R14, -0x3400000, PT ;  /* 0xfcc000000e00780c */ /* 0x000fda0003f06070 */
[----:B------:R-:W-:Y:S05]  /*2b40*/  @!P0 BRA `(.L_x_25) ;  /* 0x0000000000208947 */ /* 0x000fea0003800000 */
[----:B------:R-:W-:-:S10]  /*2b50*/  DFMA.RM R10, R10, R6, R12 ;  /* 0x000000060a0a722b */ /* 0x000fd4000000400c */
[----:B------:R-:W-:-:S05]  /*2b60*/  IADD3 R6, P0, PT, R10, 0x1, RZ ;  /* 0x000000010a067810 */ /* 0x000fca0007f1e0ff */
[----:B------:R-:W-:-:S06]  /*2b70*/  IMAD.X R7, RZ, RZ, R11, P0 ;  /* 0x000000ffff077224 */ /* 0x000fcc00000e060b */
[----:B------:R-:W-:-:S08]  /*2b80*/  DFMA.RP R8, -R10, R6, R8 ;  /* 0x000000060a08722b */ /* 0x000fd00000008108 */
[----:B------:R-:W-:-:S06]  /*2b90*/  DSETP.GT.AND P0, PT, R8, RZ, PT ;  /* 0x000000ff0800722a */ /* 0x000fcc0003f04000 */
[----:B------:R-:W-:Y:S02]  /*2ba0*/  FSEL R12, R6, R10, P0 ;  /* 0x0000000a060c7208 */ /* 0x000fe40000000000 */
[----:B------:R-:W-:Y:S01]  /*2bb0*/  FSEL R13, R7, R11, P0 ;  /* 0x0000000b070d7208 */ /* 0x000fe20000000000 */
[----:B------:R-:W-:Y:S06]  /*2bc0*/  BRA `(.L_x_26) ;  /* 0x0000000000647947 */ /* 0x000fec0003800000 */
.L_x_25:
[----:B------:R-:W-:-:S14]  /*2bd0*/  DSETP.NE.AND P0, PT, R8, RZ, PT ;  /* 0x000000ff0800722a */ /* 0x000fdc0003f05000 */
[----:B------:R-:W-:Y:S05]  /*2be0*/  @!P0 BRA `(.L_x_27) ;  /* 0x0000000000588947 */ /* 0x000fea0003800000 */
[----:B------:R-:W-:-:S13]  /*2bf0*/  ISETP.GE.AND P0, PT, R9, RZ, PT ;  /* 0x000000ff0900720c */ /* 0x000fda0003f06270 */
[----:B------:R-:W-:Y:S01]  /*2c00*/  @!P0 MOV R12, 0x0 ;  /* 0x00000000000c8802 */ /* 0x000fe20000000f00 */
[----:B------:R-:W-:Y:S01]  /*2c10*/  @!P0 IMAD.MOV.U32 R13, RZ, RZ, -0x80000 ;  /* 0xfff80000ff0d8424 */ /* 0x000fe200078e00ff */
[----:B------:R-:W-:Y:S06]  /*2c20*/  @!P0 BRA `(.L_x_26) ;  /* 0x00000000004c8947 */ /* 0x000fec0003800000 */
[----:B------:R-:W-:-:S13]  /*2c30*/  ISETP.GT.AND P0, PT, R9, 0x7fefffff, PT ;  /* 0x7fefffff0900780c */ /* 0x000fda0003f04270 */
[----:B------:R-:W-:Y:S05]  /*2c40*/  @P0 BRA `(.L_x_27) ;  /* 0x0000000000400947 */ /* 0x000fea0003800000 */
[----:B------:R-:W-:Y:S01]  /*2c50*/  DMUL R12, R8, 8.11296384146066816958e+31 ;  /* 0x46900000080c7828 */ /* 0x000fe20000000000 */
[----:B------:R-:W-:Y:S01]  /*2c60*/  IMAD.MOV.U32 R10, RZ, RZ, RZ ;  /* 0x000000ffff0a7224 */ /* 0x000fe200078e00ff */
[----:B------:R-:W-:Y:S01]  /*2c70*/  MOV R6, 0x0 ;  /* 0x0000000000067802 */ /* 0x000fe20000000f00 */
[----:B------:R-:W-:-:S03]  /*2c80*/  IMAD.MOV.U32 R7, RZ, RZ, 0x3fd80000 ;  /* 0x3fd80000ff077424 */ /* 0x000fc600078e00ff */
[----:B------:R-:W0:Y:S02]  /*2c90*/  MUFU.RSQ64H R11, R13 ;  /* 0x0000000d000b7308 */ /* 0x000e240000001c00 */
[----:B0-----:R-:W-:-:S08]  /*2ca0*/  DMUL R8, R10, R10 ;  /* 0x0000000a0a087228 */ /* 0x001fd00000000000 */
[----:B------:R-:W-:-:S08]  /*2cb0*/  DFMA R8, R12, -R8, 1 ;  /* 0x3ff000000c08742b */ /* 0x000fd00000000808 */
[----:B------:R-:W-:Y:S02]  /*2cc0*/  DFMA R6, R8, R6, 0.5 ;  /* 0x3fe000000806742b */ /* 0x000fe40000000006 */
[----:B------:R-:W-:-:S08]  /*2cd0*/  DMUL R8, R10, R8 ;  /* 0x000000080a087228 */ /* 0x000fd00000000000 */
[----:B------:R-:W-:-:S08]  /*2ce0*/  DFMA R8, R6, R8, R10 ;  /* 0x000000080608722b */ /* 0x000fd0000000000a */
[----:B------:R-:W-:Y:S02]  /*2cf0*/  DMUL R6, R12, R8 ;  /* 0x000000080c067228 */ /* 0x000fe40000000000 */
[----:B------:R-:W-:-:S06]  /*2d00*/  VIADD R9, R9, 0xfff00000 ;  /* 0xfff0000009097836 */ /* 0x000fcc0000000000 */
[----:B------:R-:W-:-:S08]  /*2d10*/  DFMA R10, R6, -R6, R12 ;  /* 0x80000006060a722b */ /* 0x000fd0000000000c */
[----:B------:R-:W-:-:S10]  /*2d20*/  DFMA R12, R8, R10, R6 ;  /* 0x0000000a080c722b */ /* 0x000fd40000000006 */
[----:B------:R-:W-:Y:S01]  /*2d30*/  IADD3 R13, PT, PT, R13, -0x3500000, RZ ;  /* 0xfcb000000d0d7810 */ /* 0x000fe20007ffe0ff */
[----:B------:R-:W-:Y:S06]  /*2d40*/  BRA `(.L_x_26) ;  /* 0x0000000000047947 */ /* 0x000fec0003800000 */
.L_x_27:
[----:B------:R-:W-:-:S11]  /*2d50*/  DADD R12, R8, R8 ;  /* 0x00000000080c7229 */ /* 0x000fd60000000008 */
.L_x_26:
[----:B------:R-:W-:-:S04]  /*2d60*/  IMAD.MOV.U32 R5, RZ, RZ, 0x0 ;  /* 0x00000000ff057424 */ /* 0x000fc800078e00ff */
[----:B------:R-:W-:Y:S05]  /*2d70*/  RET.REL.NODEC R4 `(_Z8B_kernelPdS_S_di) ;  /* 0xffffffd004a07950 */ /* 0x000fea0003c3ffff */
.L_x_28:
[----:B------:R-:W-:-:S00]  /*2d80*/  BRA `(.L_x_28) ;  /* 0xfffffffc00fc7947 */ /* 0x000fc0000383ffff */
[----:B------:R-:W-:-:S00]  /*2d90*/  NOP ;  /* 0x0000000000007918 */ /* 0x000fc00000000000 */
        /* <DEDUP_REMOVED lines=14> */
.L_x_30:


//--------------------- .nv.shared.reserved.0     --------------------------
	.section	.nv.shared.reserved.0,"aw",@nobits
	.weak		__nv_reservedSMEM_offset_0_alias
	.size		__nv_reservedSMEM_offset_0_alias, 0, 64
	.other		__nv_reservedSMEM_offset_0_alias,@"STO_CUDA_RESERVED_SHARED STV_DEFAULT"
__nv_reservedSMEM_offset_0_alias:
	.zero		0
	.zero		64


//--------------------- .nv.constant0._Z8B_kernelPdS_S_di --------------------------
	.section	.nv.constant0._Z8B_kernelPdS_S_di,"a",@progbits
	.sectionflags	@""
	.align	4
.nv.constant0._Z8B_kernelPdS_S_di:
	.zero		932


//--------------------- SYMBOLS --------------------------

	.type		.nv.reservedSmem.offset0,@object
	.size		.nv.reservedSmem.offset0,0x4
